//
// Generated by NVIDIA NVVM Compiler
//
// Compiler Build ID: CL-36424714
// Cuda compilation tools, release 13.0, V13.0.88
// Based on NVVM 20.0.0
//

.version 9.0
.target sm_100
.address_size 64

	// .globl	_Z11setClustersN6thrust24THRUST_300001_SM_1000_NS10device_ptrIfEES2_NS1_IiEES2_S2_S2_S2_iiS3_S3_
.global .align 1 .b8 _ZN34_INTERNAL_cdad189f_4_k_cu_ab5d3cec4cuda3std3__45__cpo5beginE[1];
.global .align 1 .b8 _ZN34_INTERNAL_cdad189f_4_k_cu_ab5d3cec4cuda3std3__45__cpo3endE[1];
.global .align 1 .b8 _ZN34_INTERNAL_cdad189f_4_k_cu_ab5d3cec4cuda3std3__45__cpo6cbeginE[1];
.global .align 1 .b8 _ZN34_INTERNAL_cdad189f_4_k_cu_ab5d3cec4cuda3std3__45__cpo4cendE[1];
.global .align 1 .b8 _ZN34_INTERNAL_cdad189f_4_k_cu_ab5d3cec4cuda3std3__45__cpo6rbeginE[1];
.global .align 1 .b8 _ZN34_INTERNAL_cdad189f_4_k_cu_ab5d3cec4cuda3std3__45__cpo4rendE[1];
.global .align 1 .b8 _ZN34_INTERNAL_cdad189f_4_k_cu_ab5d3cec4cuda3std3__45__cpo7crbeginE[1];
.global .align 1 .b8 _ZN34_INTERNAL_cdad189f_4_k_cu_ab5d3cec4cuda3std3__45__cpo5crendE[1];
.global .align 1 .b8 _ZN34_INTERNAL_cdad189f_4_k_cu_ab5d3cec4cuda3std3__436_GLOBAL__N__cdad189f_4_k_cu_ab5d3cec6ignoreE[1];
.global .align 1 .b8 _ZN34_INTERNAL_cdad189f_4_k_cu_ab5d3cec4cuda3std3__419piecewise_constructE[1];
.global .align 1 .b8 _ZN34_INTERNAL_cdad189f_4_k_cu_ab5d3cec4cuda3std3__48in_placeE[1];
.global .align 1 .b8 _ZN34_INTERNAL_cdad189f_4_k_cu_ab5d3cec4cuda3std3__420unreachable_sentinelE[1];
.global .align 1 .b8 _ZN34_INTERNAL_cdad189f_4_k_cu_ab5d3cec4cuda3std3__47nulloptE[1];
.global .align 1 .b8 _ZN34_INTERNAL_cdad189f_4_k_cu_ab5d3cec4cuda3std3__48unexpectE[1];
.global .align 1 .b8 _ZN34_INTERNAL_cdad189f_4_k_cu_ab5d3cec4cuda3std6ranges3__45__cpo4swapE[1];
.global .align 1 .b8 _ZN34_INTERNAL_cdad189f_4_k_cu_ab5d3cec4cuda3std6ranges3__45__cpo9iter_moveE[1];
.global .align 1 .b8 _ZN34_INTERNAL_cdad189f_4_k_cu_ab5d3cec4cuda3std6ranges3__45__cpo5beginE[1];
.global .align 1 .b8 _ZN34_INTERNAL_cdad189f_4_k_cu_ab5d3cec4cuda3std6ranges3__45__cpo3endE[1];
.global .align 1 .b8 _ZN34_INTERNAL_cdad189f_4_k_cu_ab5d3cec4cuda3std6ranges3__45__cpo6cbeginE[1];
.global .align 1 .b8 _ZN34_INTERNAL_cdad189f_4_k_cu_ab5d3cec4cuda3std6ranges3__45__cpo4cendE[1];
.global .align 1 .b8 _ZN34_INTERNAL_cdad189f_4_k_cu_ab5d3cec4cuda3std6ranges3__45__cpo7advanceE[1];
.global .align 1 .b8 _ZN34_INTERNAL_cdad189f_4_k_cu_ab5d3cec4cuda3std6ranges3__45__cpo9iter_swapE[1];
.global .align 1 .b8 _ZN34_INTERNAL_cdad189f_4_k_cu_ab5d3cec4cuda3std6ranges3__45__cpo4nextE[1];
.global .align 1 .b8 _ZN34_INTERNAL_cdad189f_4_k_cu_ab5d3cec4cuda3std6ranges3__45__cpo4prevE[1];
.global .align 1 .b8 _ZN34_INTERNAL_cdad189f_4_k_cu_ab5d3cec4cuda3std6ranges3__45__cpo4dataE[1];
.global .align 1 .b8 _ZN34_INTERNAL_cdad189f_4_k_cu_ab5d3cec4cuda3std6ranges3__45__cpo5cdataE[1];
.global .align 1 .b8 _ZN34_INTERNAL_cdad189f_4_k_cu_ab5d3cec4cuda3std6ranges3__45__cpo4sizeE[1];
.global .align 1 .b8 _ZN34_INTERNAL_cdad189f_4_k_cu_ab5d3cec4cuda3std6ranges3__45__cpo5ssizeE[1];
.global .align 1 .b8 _ZN34_INTERNAL_cdad189f_4_k_cu_ab5d3cec4cuda3std6ranges3__45__cpo8distanceE[1];
.global .align 1 .b8 _ZN34_INTERNAL_cdad189f_4_k_cu_ab5d3cec6thrust24THRUST_300001_SM_1000_NS8cuda_cub3parE[1];
.global .align 1 .b8 _ZN34_INTERNAL_cdad189f_4_k_cu_ab5d3cec6thrust24THRUST_300001_SM_1000_NS8cuda_cub10par_nosyncE[1];
.global .align 1 .b8 _ZN34_INTERNAL_cdad189f_4_k_cu_ab5d3cec6thrust24THRUST_300001_SM_1000_NS6system6detail10sequential3seqE[1];
.global .align 1 .b8 _ZN34_INTERNAL_cdad189f_4_k_cu_ab5d3cec6thrust24THRUST_300001_SM_1000_NS12placeholders2_1E[1];
.global .align 1 .b8 _ZN34_INTERNAL_cdad189f_4_k_cu_ab5d3cec6thrust24THRUST_300001_SM_1000_NS12placeholders2_2E[1];
.global .align 1 .b8 _ZN34_INTERNAL_cdad189f_4_k_cu_ab5d3cec6thrust24THRUST_300001_SM_1000_NS12placeholders2_3E[1];
.global .align 1 .b8 _ZN34_INTERNAL_cdad189f_4_k_cu_ab5d3cec6thrust24THRUST_300001_SM_1000_NS12placeholders2_4E[1];
.global .align 1 .b8 _ZN34_INTERNAL_cdad189f_4_k_cu_ab5d3cec6thrust24THRUST_300001_SM_1000_NS12placeholders2_5E[1];
.global .align 1 .b8 _ZN34_INTERNAL_cdad189f_4_k_cu_ab5d3cec6thrust24THRUST_300001_SM_1000_NS12placeholders2_6E[1];
.global .align 1 .b8 _ZN34_INTERNAL_cdad189f_4_k_cu_ab5d3cec6thrust24THRUST_300001_SM_1000_NS12placeholders2_7E[1];
.global .align 1 .b8 _ZN34_INTERNAL_cdad189f_4_k_cu_ab5d3cec6thrust24THRUST_300001_SM_1000_NS12placeholders2_8E[1];
.global .align 1 .b8 _ZN34_INTERNAL_cdad189f_4_k_cu_ab5d3cec6thrust24THRUST_300001_SM_1000_NS12placeholders2_9E[1];
.global .align 1 .b8 _ZN34_INTERNAL_cdad189f_4_k_cu_ab5d3cec6thrust24THRUST_300001_SM_1000_NS12placeholders3_10E[1];
.global .align 1 .b8 _ZN34_INTERNAL_cdad189f_4_k_cu_ab5d3cec6thrust24THRUST_300001_SM_1000_NS3seqE[1];
.extern .shared .align 16 .b8 shared_means[];

.visible .entry _Z11setClustersN6thrust24THRUST_300001_SM_1000_NS10device_ptrIfEES2_NS1_IiEES2_S2_S2_S2_iiS3_S3_(
	.param .align 8 .b8 _Z11setClustersN6thrust24THRUST_300001_SM_1000_NS10device_ptrIfEES2_NS1_IiEES2_S2_S2_S2_iiS3_S3__param_0[8],
	.param .align 8 .b8 _Z11setClustersN6thrust24THRUST_300001_SM_1000_NS10device_ptrIfEES2_NS1_IiEES2_S2_S2_S2_iiS3_S3__param_1[8],
	.param .align 8 .b8 _Z11setClustersN6thrust24THRUST_300001_SM_1000_NS10device_ptrIfEES2_NS1_IiEES2_S2_S2_S2_iiS3_S3__param_2[8],
	.param .align 8 .b8 _Z11setClustersN6thrust24THRUST_300001_SM_1000_NS10device_ptrIfEES2_NS1_IiEES2_S2_S2_S2_iiS3_S3__param_3[8],
	.param .align 8 .b8 _Z11setClustersN6thrust24THRUST_300001_SM_1000_NS10device_ptrIfEES2_NS1_IiEES2_S2_S2_S2_iiS3_S3__param_4[8],
	.param .align 8 .b8 _Z11setClustersN6thrust24THRUST_300001_SM_1000_NS10device_ptrIfEES2_NS1_IiEES2_S2_S2_S2_iiS3_S3__param_5[8],
	.param .align 8 .b8 _Z11setClustersN6thrust24THRUST_300001_SM_1000_NS10device_ptrIfEES2_NS1_IiEES2_S2_S2_S2_iiS3_S3__param_6[8],
	.param .u32 _Z11setClustersN6thrust24THRUST_300001_SM_1000_NS10device_ptrIfEES2_NS1_IiEES2_S2_S2_S2_iiS3_S3__param_7,
	.param .u32 _Z11setClustersN6thrust24THRUST_300001_SM_1000_NS10device_ptrIfEES2_NS1_IiEES2_S2_S2_S2_iiS3_S3__param_8,
	.param .align 8 .b8 _Z11setClustersN6thrust24THRUST_300001_SM_1000_NS10device_ptrIfEES2_NS1_IiEES2_S2_S2_S2_iiS3_S3__param_9[8],
	.param .align 8 .b8 _Z11setClustersN6thrust24THRUST_300001_SM_1000_NS10device_ptrIfEES2_NS1_IiEES2_S2_S2_S2_iiS3_S3__param_10[8]
)
{
	.reg .pred 	%p<28>;
	.reg .b32 	%r<112>;
	.reg .b32 	%f<121>;
	.reg .b64 	%rd<31>;

	ld.param.u64 	%rd10, [_Z11setClustersN6thrust24THRUST_300001_SM_1000_NS10device_ptrIfEES2_NS1_IiEES2_S2_S2_S2_iiS3_S3__param_10];
	ld.param.u64 	%rd1, [_Z11setClustersN6thrust24THRUST_300001_SM_1000_NS10device_ptrIfEES2_NS1_IiEES2_S2_S2_S2_iiS3_S3__param_0];
	ld.param.u64 	%rd2, [_Z11setClustersN6thrust24THRUST_300001_SM_1000_NS10device_ptrIfEES2_NS1_IiEES2_S2_S2_S2_iiS3_S3__param_1];
	ld.param.u64 	%rd3, [_Z11setClustersN6thrust24THRUST_300001_SM_1000_NS10device_ptrIfEES2_NS1_IiEES2_S2_S2_S2_iiS3_S3__param_2];
	ld.param.u64 	%rd4, [_Z11setClustersN6thrust24THRUST_300001_SM_1000_NS10device_ptrIfEES2_NS1_IiEES2_S2_S2_S2_iiS3_S3__param_3];
	ld.param.u64 	%rd5, [_Z11setClustersN6thrust24THRUST_300001_SM_1000_NS10device_ptrIfEES2_NS1_IiEES2_S2_S2_S2_iiS3_S3__param_4];
	ld.param.u64 	%rd6, [_Z11setClustersN6thrust24THRUST_300001_SM_1000_NS10device_ptrIfEES2_NS1_IiEES2_S2_S2_S2_iiS3_S3__param_5];
	ld.param.u64 	%rd7, [_Z11setClustersN6thrust24THRUST_300001_SM_1000_NS10device_ptrIfEES2_NS1_IiEES2_S2_S2_S2_iiS3_S3__param_6];
	ld.param.u64 	%rd8, [_Z11setClustersN6thrust24THRUST_300001_SM_1000_NS10device_ptrIfEES2_NS1_IiEES2_S2_S2_S2_iiS3_S3__param_9];
	ld.param.u32 	%r29, [_Z11setClustersN6thrust24THRUST_300001_SM_1000_NS10device_ptrIfEES2_NS1_IiEES2_S2_S2_S2_iiS3_S3__param_7];
	mov.u32 	%r30, %ctaid.x;
	mov.u32 	%r31, %ntid.x;
	mov.u32 	%r1, %tid.x;
	mad.lo.s32 	%r2, %r30, %r31, %r1;
	setp.ge.s32 	%p1, %r2, %r29;
	@%p1 bra 	$L__BB0_18;
	ld.param.u32 	%r89, [_Z11setClustersN6thrust24THRUST_300001_SM_1000_NS10device_ptrIfEES2_NS1_IiEES2_S2_S2_S2_iiS3_S3__param_8];
	setp.ge.u32 	%p2, %r1, %r89;
	@%p2 bra 	$L__BB0_3;
	ld.param.u32 	%r90, [_Z11setClustersN6thrust24THRUST_300001_SM_1000_NS10device_ptrIfEES2_NS1_IiEES2_S2_S2_S2_iiS3_S3__param_8];
	cvta.to.global.u64 	%rd11, %rd4;
	mul.wide.u32 	%rd12, %r1, 4;
	add.s64 	%rd13, %rd11, %rd12;
	ld.global.f32 	%f10, [%rd13];
	shl.b32 	%r32, %r1, 2;
	mov.u32 	%r33, shared_means;
	add.s32 	%r34, %r33, %r32;
	st.shared.f32 	[%r34], %f10;
	cvta.to.global.u64 	%rd14, %rd5;
	add.s64 	%rd15, %rd14, %rd12;
	ld.global.f32 	%f11, [%rd15];
	shl.b32 	%r35, %r90, 2;
	add.s32 	%r36, %r34, %r35;
	st.shared.f32 	[%r36], %f11;
$L__BB0_3:
	ld.param.u32 	%r91, [_Z11setClustersN6thrust24THRUST_300001_SM_1000_NS10device_ptrIfEES2_NS1_IiEES2_S2_S2_S2_iiS3_S3__param_8];
	bar.sync 	0;
	cvta.to.global.u64 	%rd16, %rd1;
	mul.wide.s32 	%rd17, %r2, 4;
	add.s64 	%rd18, %rd16, %rd17;
	ld.global.f32 	%f1, [%rd18];
	cvta.to.global.u64 	%rd19, %rd2;
	add.s64 	%rd20, %rd19, %rd17;
	ld.global.f32 	%f2, [%rd20];
	setp.lt.s32 	%p3, %r91, 1;
	mov.b32 	%r111, 2147483647;
	@%p3 bra 	$L__BB0_15;
	ld.param.u32 	%r92, [_Z11setClustersN6thrust24THRUST_300001_SM_1000_NS10device_ptrIfEES2_NS1_IiEES2_S2_S2_S2_iiS3_S3__param_8];
	and.b32  	%r3, %r92, 7;
	setp.lt.u32 	%p4, %r92, 8;
	mov.b32 	%r111, 2147483647;
	mov.f32 	%f118, 0f7F7FFFFF;
	mov.b32 	%r106, 0;
	@%p4 bra 	$L__BB0_7;
	ld.param.u32 	%r93, [_Z11setClustersN6thrust24THRUST_300001_SM_1000_NS10device_ptrIfEES2_NS1_IiEES2_S2_S2_S2_iiS3_S3__param_8];
	and.b32  	%r106, %r93, 2147483640;
	mov.u32 	%r44, shared_means;
	add.s32 	%r99, %r44, 16;
	shl.b32 	%r5, %r93, 2;
	mov.b32 	%r111, 2147483647;
	mov.f32 	%f118, 0f7F7FFFFF;
	mov.b32 	%r100, 0;
$L__BB0_6:
	.pragma "nounroll";
	ld.shared.v4.f32 	{%f14, %f15, %f16, %f17}, [%r99+-16];
	sub.f32 	%f18, %f1, %f14;
	add.s32 	%r45, %r99, %r5;
	ld.shared.f32 	%f19, [%r45+-16];
	sub.f32 	%f20, %f2, %f19;
	mul.f32 	%f21, %f20, %f20;
	fma.rn.f32 	%f22, %f18, %f18, %f21;
	setp.lt.f32 	%p5, %f22, %f118;
	selp.b32 	%r46, %r100, %r111, %p5;
	selp.f32 	%f23, %f22, %f118, %p5;
	sub.f32 	%f24, %f1, %f15;
	ld.shared.f32 	%f25, [%r45+-12];
	sub.f32 	%f26, %f2, %f25;
	mul.f32 	%f27, %f26, %f26;
	fma.rn.f32 	%f28, %f24, %f24, %f27;
	setp.lt.f32 	%p6, %f28, %f23;
	add.s32 	%r47, %r100, 1;
	selp.b32 	%r48, %r47, %r46, %p6;
	selp.f32 	%f29, %f28, %f23, %p6;
	sub.f32 	%f30, %f1, %f16;
	ld.shared.f32 	%f31, [%r45+-8];
	sub.f32 	%f32, %f2, %f31;
	mul.f32 	%f33, %f32, %f32;
	fma.rn.f32 	%f34, %f30, %f30, %f33;
	setp.lt.f32 	%p7, %f34, %f29;
	add.s32 	%r49, %r100, 2;
	selp.b32 	%r50, %r49, %r48, %p7;
	selp.f32 	%f35, %f34, %f29, %p7;
	sub.f32 	%f36, %f1, %f17;
	ld.shared.f32 	%f37, [%r45+-4];
	sub.f32 	%f38, %f2, %f37;
	mul.f32 	%f39, %f38, %f38;
	fma.rn.f32 	%f40, %f36, %f36, %f39;
	setp.lt.f32 	%p8, %f40, %f35;
	add.s32 	%r51, %r100, 3;
	selp.b32 	%r52, %r51, %r50, %p8;
	selp.f32 	%f41, %f40, %f35, %p8;
	ld.shared.v4.f32 	{%f42, %f43, %f44, %f45}, [%r99];
	sub.f32 	%f46, %f1, %f42;
	ld.shared.f32 	%f47, [%r45];
	sub.f32 	%f48, %f2, %f47;
	mul.f32 	%f49, %f48, %f48;
	fma.rn.f32 	%f50, %f46, %f46, %f49;
	setp.lt.f32 	%p9, %f50, %f41;
	add.s32 	%r53, %r100, 4;
	selp.b32 	%r54, %r53, %r52, %p9;
	selp.f32 	%f51, %f50, %f41, %p9;
	sub.f32 	%f52, %f1, %f43;
	ld.shared.f32 	%f53, [%r45+4];
	sub.f32 	%f54, %f2, %f53;
	mul.f32 	%f55, %f54, %f54;
	fma.rn.f32 	%f56, %f52, %f52, %f55;
	setp.lt.f32 	%p10, %f56, %f51;
	add.s32 	%r55, %r100, 5;
	selp.b32 	%r56, %r55, %r54, %p10;
	selp.f32 	%f57, %f56, %f51, %p10;
	sub.f32 	%f58, %f1, %f44;
	ld.shared.f32 	%f59, [%r45+8];
	sub.f32 	%f60, %f2, %f59;
	mul.f32 	%f61, %f60, %f60;
	fma.rn.f32 	%f62, %f58, %f58, %f61;
	setp.lt.f32 	%p11, %f62, %f57;
	add.s32 	%r57, %r100, 6;
	selp.b32 	%r58, %r57, %r56, %p11;
	selp.f32 	%f63, %f62, %f57, %p11;
	sub.f32 	%f64, %f1, %f45;
	ld.shared.f32 	%f65, [%r45+12];
	sub.f32 	%f66, %f2, %f65;
	mul.f32 	%f67, %f66, %f66;
	fma.rn.f32 	%f68, %f64, %f64, %f67;
	setp.lt.f32 	%p12, %f68, %f63;
	add.s32 	%r59, %r100, 7;
	selp.b32 	%r111, %r59, %r58, %p12;
	selp.f32 	%f118, %f68, %f63, %p12;
	add.s32 	%r99, %r99, 32;
	add.s32 	%r100, %r100, 8;
	setp.ne.s32 	%p13, %r100, %r106;
	@%p13 bra 	$L__BB0_6;
$L__BB0_7:
	setp.eq.s32 	%p14, %r3, 0;
	@%p14 bra 	$L__BB0_15;
	ld.param.u32 	%r94, [_Z11setClustersN6thrust24THRUST_300001_SM_1000_NS10device_ptrIfEES2_NS1_IiEES2_S2_S2_S2_iiS3_S3__param_8];
	and.b32  	%r15, %r94, 3;
	setp.lt.u32 	%p15, %r3, 4;
	@%p15 bra 	$L__BB0_10;
	ld.param.u32 	%r95, [_Z11setClustersN6thrust24THRUST_300001_SM_1000_NS10device_ptrIfEES2_NS1_IiEES2_S2_S2_S2_iiS3_S3__param_8];
	shl.b32 	%r61, %r106, 2;
	mov.u32 	%r62, shared_means;
	add.s32 	%r63, %r62, %r61;
	ld.shared.f32 	%f69, [%r63];
	sub.f32 	%f70, %f1, %f69;
	shl.b32 	%r64, %r95, 2;
	add.s32 	%r65, %r63, %r64;
	ld.shared.f32 	%f71, [%r65];
	sub.f32 	%f72, %f2, %f71;
	mul.f32 	%f73, %f72, %f72;
	fma.rn.f32 	%f74, %f70, %f70, %f73;
	setp.lt.f32 	%p16, %f74, %f118;
	selp.b32 	%r66, %r106, %r111, %p16;
	selp.f32 	%f75, %f74, %f118, %p16;
	add.s32 	%r67, %r106, 1;
	ld.shared.f32 	%f76, [%r63+4];
	sub.f32 	%f77, %f1, %f76;
	ld.shared.f32 	%f78, [%r65+4];
	sub.f32 	%f79, %f2, %f78;
	mul.f32 	%f80, %f79, %f79;
	fma.rn.f32 	%f81, %f77, %f77, %f80;
	setp.lt.f32 	%p17, %f81, %f75;
	selp.b32 	%r68, %r67, %r66, %p17;
	selp.f32 	%f82, %f81, %f75, %p17;
	add.s32 	%r69, %r106, 2;
	ld.shared.f32 	%f83, [%r63+8];
	sub.f32 	%f84, %f1, %f83;
	ld.shared.f32 	%f85, [%r65+8];
	sub.f32 	%f86, %f2, %f85;
	mul.f32 	%f87, %f86, %f86;
	fma.rn.f32 	%f88, %f84, %f84, %f87;
	setp.lt.f32 	%p18, %f88, %f82;
	selp.b32 	%r70, %r69, %r68, %p18;
	selp.f32 	%f89, %f88, %f82, %p18;
	add.s32 	%r71, %r106, 3;
	ld.shared.f32 	%f90, [%r63+12];
	sub.f32 	%f91, %f1, %f90;
	ld.shared.f32 	%f92, [%r65+12];
	sub.f32 	%f93, %f2, %f92;
	mul.f32 	%f94, %f93, %f93;
	fma.rn.f32 	%f95, %f91, %f91, %f94;
	setp.lt.f32 	%p19, %f95, %f89;
	selp.b32 	%r111, %r71, %r70, %p19;
	selp.f32 	%f118, %f95, %f89, %p19;
	add.s32 	%r106, %r106, 4;
$L__BB0_10:
	setp.eq.s32 	%p20, %r15, 0;
	@%p20 bra 	$L__BB0_15;
	setp.eq.s32 	%p21, %r15, 1;
	@%p21 bra 	$L__BB0_13;
	ld.param.u32 	%r96, [_Z11setClustersN6thrust24THRUST_300001_SM_1000_NS10device_ptrIfEES2_NS1_IiEES2_S2_S2_S2_iiS3_S3__param_8];
	shl.b32 	%r73, %r106, 2;
	mov.u32 	%r74, shared_means;
	add.s32 	%r75, %r74, %r73;
	ld.shared.f32 	%f96, [%r75];
	sub.f32 	%f97, %f1, %f96;
	shl.b32 	%r76, %r96, 2;
	add.s32 	%r77, %r75, %r76;
	ld.shared.f32 	%f98, [%r77];
	sub.f32 	%f99, %f2, %f98;
	mul.f32 	%f100, %f99, %f99;
	fma.rn.f32 	%f101, %f97, %f97, %f100;
	setp.lt.f32 	%p22, %f101, %f118;
	selp.b32 	%r78, %r106, %r111, %p22;
	selp.f32 	%f102, %f101, %f118, %p22;
	add.s32 	%r79, %r106, 1;
	ld.shared.f32 	%f103, [%r75+4];
	sub.f32 	%f104, %f1, %f103;
	ld.shared.f32 	%f105, [%r77+4];
	sub.f32 	%f106, %f2, %f105;
	mul.f32 	%f107, %f106, %f106;
	fma.rn.f32 	%f108, %f104, %f104, %f107;
	setp.lt.f32 	%p23, %f108, %f102;
	selp.b32 	%r111, %r79, %r78, %p23;
	selp.f32 	%f118, %f108, %f102, %p23;
	add.s32 	%r106, %r106, 2;
$L__BB0_13:
	ld.param.u32 	%r97, [_Z11setClustersN6thrust24THRUST_300001_SM_1000_NS10device_ptrIfEES2_NS1_IiEES2_S2_S2_S2_iiS3_S3__param_8];
	and.b32  	%r80, %r97, 1;
	setp.eq.b32 	%p24, %r80, 1;
	not.pred 	%p25, %p24;
	@%p25 bra 	$L__BB0_15;
	ld.param.u32 	%r98, [_Z11setClustersN6thrust24THRUST_300001_SM_1000_NS10device_ptrIfEES2_NS1_IiEES2_S2_S2_S2_iiS3_S3__param_8];
	shl.b32 	%r81, %r106, 2;
	mov.u32 	%r82, shared_means;
	add.s32 	%r83, %r82, %r81;
	ld.shared.f32 	%f109, [%r83];
	sub.f32 	%f110, %f1, %f109;
	shl.b32 	%r84, %r98, 2;
	add.s32 	%r85, %r83, %r84;
	ld.shared.f32 	%f111, [%r85];
	sub.f32 	%f112, %f2, %f111;
	mul.f32 	%f113, %f112, %f112;
	fma.rn.f32 	%f114, %f110, %f110, %f113;
	setp.lt.f32 	%p26, %f114, %f118;
	selp.b32 	%r111, %r106, %r111, %p26;
$L__BB0_15:
	cvta.to.global.u64 	%rd21, %rd3;
	add.s64 	%rd9, %rd21, %rd17;
	ld.global.u32 	%r86, [%rd9];
	setp.eq.s32 	%p27, %r86, %r111;
	@%p27 bra 	$L__BB0_17;
	st.global.u32 	[%rd9], %r111;
	cvta.to.global.u64 	%rd23, %rd10;
	mov.b32 	%r87, 1;
	st.global.u32 	[%rd23], %r87;
$L__BB0_17:
	cvta.to.global.u64 	%rd24, %rd6;
	mul.wide.u32 	%rd25, %r111, 4;
	add.s64 	%rd26, %rd24, %rd25;
	atom.global.add.f32 	%f115, [%rd26], %f1;
	cvta.to.global.u64 	%rd27, %rd7;
	add.s64 	%rd28, %rd27, %rd25;
	atom.global.add.f32 	%f116, [%rd28], %f2;
	cvta.to.global.u64 	%rd29, %rd8;
	add.s64 	%rd30, %rd29, %rd25;
	atom.global.add.u32 	%r88, [%rd30], 1;
$L__BB0_18:
	ret;

}
	// .globl	_Z11getNewMeansN6thrust24THRUST_300001_SM_1000_NS10device_ptrIfEES2_S2_S2_NS1_IiEE
.visible .entry _Z11getNewMeansN6thrust24THRUST_300001_SM_1000_NS10device_ptrIfEES2_S2_S2_NS1_IiEE(
	.param .align 8 .b8 _Z11getNewMeansN6thrust24THRUST_300001_SM_1000_NS10device_ptrIfEES2_S2_S2_NS1_IiEE_param_0[8],
	.param .align 8 .b8 _Z11getNewMeansN6thrust24THRUST_300001_SM_1000_NS10device_ptrIfEES2_S2_S2_NS1_IiEE_param_1[8],
	.param .align 8 .b8 _Z11getNewMeansN6thrust24THRUST_300001_SM_1000_NS10device_ptrIfEES2_S2_S2_NS1_IiEE_param_2[8],
	.param .align 8 .b8 _Z11getNewMeansN6thrust24THRUST_300001_SM_1000_NS10device_ptrIfEES2_S2_S2_NS1_IiEE_param_3[8],
	.param .align 8 .b8 _Z11getNewMeansN6thrust24THRUST_300001_SM_1000_NS10device_ptrIfEES2_S2_S2_NS1_IiEE_param_4[8]
)
{
	.reg .pred 	%p<2>;
	.reg .b32 	%r<6>;
	.reg .b32 	%f<7>;
	.reg .b64 	%rd<17>;

	ld.param.u64 	%rd1, [_Z11getNewMeansN6thrust24THRUST_300001_SM_1000_NS10device_ptrIfEES2_S2_S2_NS1_IiEE_param_0];
	ld.param.u64 	%rd2, [_Z11getNewMeansN6thrust24THRUST_300001_SM_1000_NS10device_ptrIfEES2_S2_S2_NS1_IiEE_param_1];
	ld.param.u64 	%rd3, [_Z11getNewMeansN6thrust24THRUST_300001_SM_1000_NS10device_ptrIfEES2_S2_S2_NS1_IiEE_param_2];
	ld.param.u64 	%rd4, [_Z11getNewMeansN6thrust24THRUST_300001_SM_1000_NS10device_ptrIfEES2_S2_S2_NS1_IiEE_param_3];
	ld.param.u64 	%rd5, [_Z11getNewMeansN6thrust24THRUST_300001_SM_1000_NS10device_ptrIfEES2_S2_S2_NS1_IiEE_param_4];
	cvta.to.global.u64 	%rd6, %rd5;
	mov.u32 	%r1, %ctaid.x;
	mov.u32 	%r2, %ntid.x;
	mov.u32 	%r3, %tid.x;
	mad.lo.s32 	%r4, %r1, %r2, %r3;
	mul.wide.s32 	%rd7, %r4, 4;
	add.s64 	%rd8, %rd6, %rd7;
	ld.global.u32 	%r5, [%rd8];
	setp.eq.s32 	%p1, %r5, 0;
	cvt.rn.f32.s32 	%f1, %r5;
	selp.f32 	%f2, 0f3F800000, %f1, %p1;
	cvta.to.global.u64 	%rd9, %rd4;
	cvta.to.global.u64 	%rd10, %rd3;
	cvta.to.global.u64 	%rd11, %rd2;
	cvta.to.global.u64 	%rd12, %rd1;
	add.s64 	%rd13, %rd10, %rd7;
	ld.global.f32 	%f3, [%rd13];
	div.rn.f32 	%f4, %f3, %f2;
	add.s64 	%rd14, %rd12, %rd7;
	st.global.f32 	[%rd14], %f4;
	add.s64 	%rd15, %rd9, %rd7;
	ld.global.f32 	%f5, [%rd15];
	div.rn.f32 	%f6, %f5, %f2;
	add.s64 	%rd16, %rd11, %rd7;
	st.global.f32 	[%rd16], %f6;
	ret;

}
	// .globl	_ZN3cub18CUB_300001_SM_10006detail11EmptyKernelIvEEvv
.visible .entry _ZN3cub18CUB_300001_SM_10006detail11EmptyKernelIvEEvv()
{


	ret;

}
	// .globl	_ZN3cub18CUB_300001_SM_10006detail8for_each13static_kernelINS2_12policy_hub_t12policy_500_tEmN6thrust24THRUST_300001_SM_1000_NS8cuda_cub20__uninitialized_fill7functorINS7_10device_ptrIfEEfEEEEvT0_T1_
.visible .entry _ZN3cub18CUB_300001_SM_10006detail8for_each13static_kernelINS2_12policy_hub_t12policy_500_tEmN6thrust24THRUST_300001_SM_1000_NS8cuda_cub20__uninitialized_fill7functorINS7_10device_ptrIfEEfEEEEvT0_T1_(
	.param .u64 _ZN3cub18CUB_300001_SM_10006detail8for_each13static_kernelINS2_12policy_hub_t12policy_500_tEmN6thrust24THRUST_300001_SM_1000_NS8cuda_cub20__uninitialized_fill7functorINS7_10device_ptrIfEEfEEEEvT0_T1__param_0,
	.param .align 8 .b8 _ZN3cub18CUB_300001_SM_10006detail8for_each13static_kernelINS2_12policy_hub_t12policy_500_tEmN6thrust24THRUST_300001_SM_1000_NS8cuda_cub20__uninitialized_fill7functorINS7_10device_ptrIfEEfEEEEvT0_T1__param_1[16]
)
.maxntid 256
{
	.reg .pred 	%p<4>;
	.reg .b16 	%rs<5>;
	.reg .b32 	%r<10>;
	.reg .b32 	%f<3>;
	.reg .b64 	%rd<16>;

	ld.param.f32 	%f2, [_ZN3cub18CUB_300001_SM_10006detail8for_each13static_kernelINS2_12policy_hub_t12policy_500_tEmN6thrust24THRUST_300001_SM_1000_NS8cuda_cub20__uninitialized_fill7functorINS7_10device_ptrIfEEfEEEEvT0_T1__param_1+8];
	ld.param.u64 	%rd4, [_ZN3cub18CUB_300001_SM_10006detail8for_each13static_kernelINS2_12policy_hub_t12policy_500_tEmN6thrust24THRUST_300001_SM_1000_NS8cuda_cub20__uninitialized_fill7functorINS7_10device_ptrIfEEfEEEEvT0_T1__param_1];
	ld.param.u64 	%rd5, [_ZN3cub18CUB_300001_SM_10006detail8for_each13static_kernelINS2_12policy_hub_t12policy_500_tEmN6thrust24THRUST_300001_SM_1000_NS8cuda_cub20__uninitialized_fill7functorINS7_10device_ptrIfEEfEEEEvT0_T1__param_0];
	mov.u32 	%r7, %ctaid.x;
	mul.wide.u32 	%rd1, %r7, 512;
	sub.s64 	%rd2, %rd5, %rd1;
	setp.lt.u64 	%p1, %rd2, 512;
	@%p1 bra 	$L__BB3_2;
	mov.u32 	%r9, %tid.x;
	cvta.to.global.u64 	%rd11, %rd4;
	cvt.u64.u32 	%rd12, %r9;
	add.s64 	%rd13, %rd1, %rd12;
	shl.b64 	%rd14, %rd13, 2;
	add.s64 	%rd15, %rd11, %rd14;
	st.global.f32 	[%rd15], %f2;
	st.global.f32 	[%rd15+1024], %f2;
	bra.uni 	$L__BB3_6;
$L__BB3_2:
	cvta.to.global.u64 	%rd6, %rd4;
	mov.u32 	%r1, %tid.x;
	cvt.u64.u32 	%rd7, %r1;
	setp.le.u64 	%p2, %rd2, %rd7;
	add.s64 	%rd8, %rd1, %rd7;
	shl.b64 	%rd9, %rd8, 2;
	add.s64 	%rd3, %rd6, %rd9;
	@%p2 bra 	$L__BB3_4;
	st.global.f32 	[%rd3], %f2;
$L__BB3_4:
	add.s32 	%r8, %r1, 256;
	cvt.u64.u32 	%rd10, %r8;
	setp.le.u64 	%p3, %rd2, %rd10;
	@%p3 bra 	$L__BB3_6;
	st.global.f32 	[%rd3+1024], %f2;
$L__BB3_6:
	ret;

}
	// .globl	_ZN3cub18CUB_300001_SM_10006detail8for_each13static_kernelINS2_12policy_hub_t12policy_500_tEmN6thrust24THRUST_300001_SM_1000_NS8cuda_cub20__uninitialized_fill7functorINS7_10device_ptrIiEEiEEEEvT0_T1_
.visible .entry _ZN3cub18CUB_300001_SM_10006detail8for_each13static_kernelINS2_12policy_hub_t12policy_500_tEmN6thrust24THRUST_300001_SM_1000_NS8cuda_cub20__uninitialized_fill7functorINS7_10device_ptrIiEEiEEEEvT0_T1_(
	.param .u64 _ZN3cub18CUB_300001_SM_10006detail8for_each13static_kernelINS2_12policy_hub_t12policy_500_tEmN6thrust24THRUST_300001_SM_1000_NS8cuda_cub20__uninitialized_fill7functorINS7_10device_ptrIiEEiEEEEvT0_T1__param_0,
	.param .align 8 .b8 _ZN3cub18CUB_300001_SM_10006detail8for_each13static_kernelINS2_12policy_hub_t12policy_500_tEmN6thrust24THRUST_300001_SM_1000_NS8cuda_cub20__uninitialized_fill7functorINS7_10device_ptrIiEEiEEEEvT0_T1__param_1[16]
)
.maxntid 256
{
	.reg .pred 	%p<4>;
	.reg .b16 	%rs<5>;
	.reg .b32 	%r<12>;
	.reg .b64 	%rd<16>;

	ld.param.u32 	%r3, [_ZN3cub18CUB_300001_SM_10006detail8for_each13static_kernelINS2_12policy_hub_t12policy_500_tEmN6thrust24THRUST_300001_SM_1000_NS8cuda_cub20__uninitialized_fill7functorINS7_10device_ptrIiEEiEEEEvT0_T1__param_1+8];
	ld.param.u64 	%rd4, [_ZN3cub18CUB_300001_SM_10006detail8for_each13static_kernelINS2_12policy_hub_t12policy_500_tEmN6thrust24THRUST_300001_SM_1000_NS8cuda_cub20__uninitialized_fill7functorINS7_10device_ptrIiEEiEEEEvT0_T1__param_1];
	ld.param.u64 	%rd5, [_ZN3cub18CUB_300001_SM_10006detail8for_each13static_kernelINS2_12policy_hub_t12policy_500_tEmN6thrust24THRUST_300001_SM_1000_NS8cuda_cub20__uninitialized_fill7functorINS7_10device_ptrIiEEiEEEEvT0_T1__param_0];
	mov.u32 	%r9, %ctaid.x;
	mul.wide.u32 	%rd1, %r9, 512;
	sub.s64 	%rd2, %rd5, %rd1;
	setp.lt.u64 	%p1, %rd2, 512;
	@%p1 bra 	$L__BB4_2;
	mov.u32 	%r11, %tid.x;
	cvta.to.global.u64 	%rd11, %rd4;
	cvt.u64.u32 	%rd12, %r11;
	add.s64 	%rd13, %rd1, %rd12;
	shl.b64 	%rd14, %rd13, 2;
	add.s64 	%rd15, %rd11, %rd14;
	st.global.u32 	[%rd15], %r3;
	st.global.u32 	[%rd15+1024], %r3;
	bra.uni 	$L__BB4_6;
$L__BB4_2:
	cvta.to.global.u64 	%rd6, %rd4;
	mov.u32 	%r2, %tid.x;
	cvt.u64.u32 	%rd7, %r2;
	setp.le.u64 	%p2, %rd2, %rd7;
	add.s64 	%rd8, %rd1, %rd7;
	shl.b64 	%rd9, %rd8, 2;
	add.s64 	%rd3, %rd6, %rd9;
	@%p2 bra 	$L__BB4_4;
	st.global.u32 	[%rd3], %r3;
$L__BB4_4:
	add.s32 	%r10, %r2, 256;
	cvt.u64.u32 	%rd10, %r10;
	setp.le.u64 	%p3, %rd2, %rd10;
	@%p3 bra 	$L__BB4_6;
	st.global.u32 	[%rd3+1024], %r3;
$L__BB4_6:
	ret;

}
	// .globl	_ZN3cub18CUB_300001_SM_10006detail8for_each13static_kernelINS2_12policy_hub_t12policy_500_tElN6thrust24THRUST_300001_SM_1000_NS8cuda_cub6__fill7functorINS7_6detail15normal_iteratorINS7_10device_ptrIfEEEEiEEEEvT0_T1_
.visible .entry _ZN3cub18CUB_300001_SM_10006detail8for_each13static_kernelINS2_12policy_hub_t12policy_500_tElN6thrust24THRUST_300001_SM_1000_NS8cuda_cub6__fill7functorINS7_6detail15normal_iteratorINS7_10device_ptrIfEEEEiEEEEvT0_T1_(
	.param .u64 _ZN3cub18CUB_300001_SM_10006detail8for_each13static_kernelINS2_12policy_hub_t12policy_500_tElN6thrust24THRUST_300001_SM_1000_NS8cuda_cub6__fill7functorINS7_6detail15normal_iteratorINS7_10device_ptrIfEEEEiEEEEvT0_T1__param_0,
	.param .align 8 .b8 _ZN3cub18CUB_300001_SM_10006detail8for_each13static_kernelINS2_12policy_hub_t12policy_500_tElN6thrust24THRUST_300001_SM_1000_NS8cuda_cub6__fill7functorINS7_6detail15normal_iteratorINS7_10device_ptrIfEEEEiEEEEvT0_T1__param_1[16]
)
.maxntid 256
{
	.reg .pred 	%p<4>;
	.reg .b16 	%rs<5>;
	.reg .b32 	%r<11>;
	.reg .b32 	%f<3>;
	.reg .b64 	%rd<17>;

	ld.param.u32 	%r2, [_ZN3cub18CUB_300001_SM_10006detail8for_each13static_kernelINS2_12policy_hub_t12policy_500_tElN6thrust24THRUST_300001_SM_1000_NS8cuda_cub6__fill7functorINS7_6detail15normal_iteratorINS7_10device_ptrIfEEEEiEEEEvT0_T1__param_1+8];
	ld.param.u64 	%rd5, [_ZN3cub18CUB_300001_SM_10006detail8for_each13static_kernelINS2_12policy_hub_t12policy_500_tElN6thrust24THRUST_300001_SM_1000_NS8cuda_cub6__fill7functorINS7_6detail15normal_iteratorINS7_10device_ptrIfEEEEiEEEEvT0_T1__param_1];
	ld.param.u64 	%rd6, [_ZN3cub18CUB_300001_SM_10006detail8for_each13static_kernelINS2_12policy_hub_t12policy_500_tElN6thrust24THRUST_300001_SM_1000_NS8cuda_cub6__fill7functorINS7_6detail15normal_iteratorINS7_10device_ptrIfEEEEiEEEEvT0_T1__param_0];
	mov.u32 	%r8, %ctaid.x;
	mul.wide.u32 	%rd1, %r8, 512;
	sub.s64 	%rd2, %rd6, %rd1;
	setp.lt.s64 	%p1, %rd2, 512;
	@%p1 bra 	$L__BB5_2;
	cvt.rn.f32.s32 	%f2, %r2;
	mov.u32 	%r10, %tid.x;
	cvta.to.global.u64 	%rd12, %rd5;
	cvt.u64.u32 	%rd13, %r10;
	add.s64 	%rd14, %rd1, %rd13;
	shl.b64 	%rd15, %rd14, 2;
	add.s64 	%rd16, %rd12, %rd15;
	st.global.f32 	[%rd16], %f2;
	st.global.f32 	[%rd16+1024], %f2;
	bra.uni 	$L__BB5_6;
$L__BB5_2:
	cvta.to.global.u64 	%rd7, %rd5;
	mov.u32 	%r1, %tid.x;
	cvt.s64.s32 	%rd3, %rd2;
	cvt.rn.f32.s32 	%f1, %r2;
	cvt.u64.u32 	%rd8, %r1;
	setp.le.s64 	%p2, %rd3, %rd8;
	add.s64 	%rd9, %rd1, %rd8;
	shl.b64 	%rd10, %rd9, 2;
	add.s64 	%rd4, %rd7, %rd10;
	@%p2 bra 	$L__BB5_4;
	st.global.f32 	[%rd4], %f1;
$L__BB5_4:
	add.s32 	%r9, %r1, 256;
	cvt.u64.u32 	%rd11, %r9;
	setp.le.s64 	%p3, %rd3, %rd11;
	@%p3 bra 	$L__BB5_6;
	st.global.f32 	[%rd4+1024], %f1;
$L__BB5_6:
	ret;

}
	// .globl	_ZN3cub18CUB_300001_SM_10006detail8for_each13static_kernelINS2_12policy_hub_t12policy_500_tElN6thrust24THRUST_300001_SM_1000_NS8cuda_cub6__fill7functorINS7_6detail15normal_iteratorINS7_10device_ptrIiEEEEiEEEEvT0_T1_
.visible .entry _ZN3cub18CUB_300001_SM_10006detail8for_each13static_kernelINS2_12policy_hub_t12policy_500_tElN6thrust24THRUST_300001_SM_1000_NS8cuda_cub6__fill7functorINS7_6detail15normal_iteratorINS7_10device_ptrIiEEEEiEEEEvT0_T1_(
	.param .u64 _ZN3cub18CUB_300001_SM_10006detail8for_each13static_kernelINS2_12policy_hub_t12policy_500_tElN6thrust24THRUST_300001_SM_1000_NS8cuda_cub6__fill7functorINS7_6detail15normal_iteratorINS7_10device_ptrIiEEEEiEEEEvT0_T1__param_0,
	.param .align 8 .b8 _ZN3cub18CUB_300001_SM_10006detail8for_each13static_kernelINS2_12policy_hub_t12policy_500_tElN6thrust24THRUST_300001_SM_1000_NS8cuda_cub6__fill7functorINS7_6detail15normal_iteratorINS7_10device_ptrIiEEEEiEEEEvT0_T1__param_1[16]
)
.maxntid 256
{
	.reg .pred 	%p<4>;
	.reg .b16 	%rs<5>;
	.reg .b32 	%r<12>;
	.reg .b64 	%rd<17>;

	ld.param.u32 	%r3, [_ZN3cub18CUB_300001_SM_10006detail8for_each13static_kernelINS2_12policy_hub_t12policy_500_tElN6thrust24THRUST_300001_SM_1000_NS8cuda_cub6__fill7functorINS7_6detail15normal_iteratorINS7_10device_ptrIiEEEEiEEEEvT0_T1__param_1+8];
	ld.param.u64 	%rd5, [_ZN3cub18CUB_300001_SM_10006detail8for_each13static_kernelINS2_12policy_hub_t12policy_500_tElN6thrust24THRUST_300001_SM_1000_NS8cuda_cub6__fill7functorINS7_6detail15normal_iteratorINS7_10device_ptrIiEEEEiEEEEvT0_T1__param_1];
	ld.param.u64 	%rd6, [_ZN3cub18CUB_300001_SM_10006detail8for_each13static_kernelINS2_12policy_hub_t12policy_500_tElN6thrust24THRUST_300001_SM_1000_NS8cuda_cub6__fill7functorINS7_6detail15normal_iteratorINS7_10device_ptrIiEEEEiEEEEvT0_T1__param_0];
	mov.u32 	%r9, %ctaid.x;
	mul.wide.u32 	%rd1, %r9, 512;
	sub.s64 	%rd2, %rd6, %rd1;
	setp.lt.s64 	%p1, %rd2, 512;
	@%p1 bra 	$L__BB6_2;
	mov.u32 	%r11, %tid.x;
	cvta.to.global.u64 	%rd12, %rd5;
	cvt.u64.u32 	%rd13, %r11;
	add.s64 	%rd14, %rd1, %rd13;
	shl.b64 	%rd15, %rd14, 2;
	add.s64 	%rd16, %rd12, %rd15;
	st.global.u32 	[%rd16], %r3;
	st.global.u32 	[%rd16+1024], %r3;
	bra.uni 	$L__BB6_6;
$L__BB6_2:
	cvta.to.global.u64 	%rd7, %rd5;
	mov.u32 	%r2, %tid.x;
	cvt.s64.s32 	%rd3, %rd2;
	cvt.u64.u32 	%rd8, %r2;
	setp.le.s64 	%p2, %rd3, %rd8;
	add.s64 	%rd9, %rd1, %rd8;
	shl.b64 	%rd10, %rd9, 2;
	add.s64 	%rd4, %rd7, %rd10;
	@%p2 bra 	$L__BB6_4;
	st.global.u32 	[%rd4], %r3;
$L__BB6_4:
	add.s32 	%r10, %r2, 256;
	cvt.u64.u32 	%rd11, %r10;
	setp.le.s64 	%p3, %rd3, %rd11;
	@%p3 bra 	$L__BB6_6;
	st.global.u32 	[%rd4+1024], %r3;
$L__BB6_6:
	ret;

}


// ===== COMPILED SASS (sm_100) =====

	.target	sm_100

	.elftype	@"ET_EXEC"


//--------------------- .note.nv.tkinfo           --------------------------
	.section	.note.nv.tkinfo,"",@"SHT_NOTE"
	.sectionflags	@"SHF_NOTE_NV_TKINFO"
	.tkinfo
        /*0018*/ 	.word	0x00000002
        /*0030*/ 	.string	""
        /*0030*/ 	.string	"ptxas"
        /*0030*/ 	.string	"Cuda compilation tools, release 13.0, V13.0.88"
        /*0030*/ 	.string	"Build cuda_13.0.r13.0/compiler.36424714_0"
        /*0030*/ 	.string	"-arch sm_100 -m 64 "



//--------------------- .note.nv.cuinfo           --------------------------
	.section	.note.nv.cuinfo,"",@"SHT_NOTE"
	.sectionflags	@"SHF_NOTE_NV_CUINFO"
        /*0018*/ 	.short	0x0002
        /*001a*/ 	.short	0x0064
        /*001c*/ 	.short	0x0082
	.zero		2


//--------------------- .nv.info                  --------------------------
	.section	.nv.info,"",@"SHT_CUDA_INFO"
	.align	4


	//----- nvinfo : EIATTR_REGCOUNT
	.align		4
        /*0000*/ 	.byte	0x04, 0x2f
        /*0002*/ 	.short	(.L_44 - .L_43)
	.align		4
.L_43:
        /*0004*/ 	.word	index@(_Z11setClustersN6thrust24THRUST_300001_SM_1000_NS10device_ptrIfEES2_NS1_IiEES2_S2_S2_S2_iiS3_S3_)
        /*0008*/ 	.word	0x00000020


	//----- nvinfo : EIATTR_FRAME_SIZE
	.align		4
.L_44:
        /*000c*/ 	.byte	0x04, 0x11
        /*000e*/ 	.short	(.L_46 - .L_45)
	.align		4
.L_45:
        /*0010*/ 	.word	index@(_Z11setClustersN6thrust24THRUST_300001_SM_1000_NS10device_ptrIfEES2_NS1_IiEES2_S2_S2_S2_iiS3_S3_)
        /*0014*/ 	.word	0x00000000


	//----- nvinfo : EIATTR_REGCOUNT
	.align		4
.L_46:
        /*0018*/ 	.byte	0x04, 0x2f
        /*001a*/ 	.short	(.L_48 - .L_47)
	.align		4
.L_47:
        /*001c*/ 	.word	index@(_Z11getNewMeansN6thrust24THRUST_300001_SM_1000_NS10device_ptrIfEES2_S2_S2_NS1_IiEE)
        /*0020*/ 	.word	0x00000011


	//----- nvinfo : EIATTR_FRAME_SIZE
	.align		4
.L_48:
        /*0024*/ 	.byte	0x04, 0x11
        /*0026*/ 	.short	(.L_50 - .L_49)
	.align		4
.L_49:
        /*0028*/ 	.word	index@($__internal_0_$__cuda_sm3x_div_rn_noftz_f32_slowpath)
        /*002c*/ 	.word	0x00000000


	//----- nvinfo : EIATTR_FRAME_SIZE
	.align		4
.L_50:
        /*0030*/ 	.byte	0x04, 0x11
        /*0032*/ 	.short	(.L_52 - .L_51)
	.align		4
.L_51:
        /*0034*/ 	.word	index@(_Z11getNewMeansN6thrust24THRUST_300001_SM_1000_NS10device_ptrIfEES2_S2_S2_NS1_IiEE)
        /*0038*/ 	.word	0x00000000


	//----- nvinfo : EIATTR_REGCOUNT
	.align		4
.L_52:
        /*003c*/ 	.byte	0x04, 0x2f
        /*003e*/ 	.short	(.L_54 - .L_53)
	.align		4
.L_53:
        /*0040*/ 	.word	index@(_ZN3cub18CUB_300001_SM_10006detail11EmptyKernelIvEEvv)
        /*0044*/ 	.word	0x00000004


	//----- nvinfo : EIATTR_FRAME_SIZE
	.align		4
.L_54:
        /*0048*/ 	.byte	0x04, 0x11
        /*004a*/ 	.short	(.L_56 - .L_55)
	.align		4
.L_55:
        /*004c*/ 	.word	index@(_ZN3cub18CUB_300001_SM_10006detail11EmptyKernelIvEEvv)
        /*0050*/ 	.word	0x00000000


	//----- nvinfo : EIATTR_REGCOUNT
	.align		4
.L_56:
        /*0054*/ 	.byte	0x04, 0x2f
        /*0056*/ 	.short	(.L_58 - .L_57)
	.align		4
.L_57:
        /*0058*/ 	.word	index@(_ZN3cub18CUB_300001_SM_10006detail8for_each13static_kernelINS2_12policy_hub_t12policy_500_tEmN6thrust24THRUST_300001_SM_1000_NS8cuda_cub20__uninitialized_fill7functorINS7_10device_ptrIfEEfEEEEvT0_T1_)
        /*005c*/ 	.word	0x00000008


	//----- nvinfo : EIATTR_FRAME_SIZE
	.align		4
.L_58:
        /*0060*/ 	.byte	0x04, 0x11
        /*0062*/ 	.short	(.L_60 - .L_59)
	.align		4
.L_59:
        /*0064*/ 	.word	index@(_ZN3cub18CUB_300001_SM_10006detail8for_each13static_kernelINS2_12policy_hub_t12policy_500_tEmN6thrust24THRUST_300001_SM_1000_NS8cuda_cub20__uninitialized_fill7functorINS7_10device_ptrIfEEfEEEEvT0_T1_)
        /*0068*/ 	.word	0x00000000


	//----- nvinfo : EIATTR_REGCOUNT
	.align		4
.L_60:
        /*006c*/ 	.byte	0x04, 0x2f
        /*006e*/ 	.short	(.L_62 - .L_61)
	.align		4
.L_61:
        /*0070*/ 	.word	index@(_ZN3cub18CUB_300001_SM_10006detail8for_each13static_kernelINS2_12policy_hub_t12policy_500_tEmN6thrust24THRUST_300001_SM_1000_NS8cuda_cub20__uninitialized_fill7functorINS7_10device_ptrIiEEiEEEEvT0_T1_)
        /*0074*/ 	.word	0x00000008


	//----- nvinfo : EIATTR_FRAME_SIZE
	.align		4
.L_62:
        /*0078*/ 	.byte	0x04, 0x11
        /*007a*/ 	.short	(.L_64 - .L_63)
	.align		4
.L_63:
        /*007c*/ 	.word	index@(_ZN3cub18CUB_300001_SM_10006detail8for_each13static_kernelINS2_12policy_hub_t12policy_500_tEmN6thrust24THRUST_300001_SM_1000_NS8cuda_cub20__uninitialized_fill7functorINS7_10device_ptrIiEEiEEEEvT0_T1_)
        /*0080*/ 	.word	0x00000000


	//----- nvinfo : EIATTR_REGCOUNT
	.align		4
.L_64:
        /*0084*/ 	.byte	0x04, 0x2f
        /*0086*/ 	.short	(.L_66 - .L_65)
	.align		4
.L_65:
        /*0088*/ 	.word	index@(_ZN3cub18CUB_300001_SM_10006detail8for_each13static_kernelINS2_12policy_hub_t12policy_500_tElN6thrust24THRUST_300001_SM_1000_NS8cuda_cub6__fill7functorINS7_6detail15normal_iteratorINS7_10device_ptrIfEEEEiEEEEvT0_T1_)
        /*008c*/ 	.word	0x00000008


	//----- nvinfo : EIATTR_FRAME_SIZE
	.align		4
.L_66:
        /*0090*/ 	.byte	0x04, 0x11
        /*0092*/ 	.short	(.L_68 - .L_67)
	.align		4
.L_67:
        /*0094*/ 	.word	index@(_ZN3cub18CUB_300001_SM_10006detail8for_each13static_kernelINS2_12policy_hub_t12policy_500_tElN6thrust24THRUST_300001_SM_1000_NS8cuda_cub6__fill7functorINS7_6detail15normal_iteratorINS7_10device_ptrIfEEEEiEEEEvT0_T1_)
        /*0098*/ 	.word	0x00000000


	//----- nvinfo : EIATTR_REGCOUNT
	.align		4
.L_68:
        /*009c*/ 	.byte	0x04, 0x2f
        /*009e*/ 	.short	(.L_70 - .L_69)
	.align		4
.L_69:
        /*00a0*/ 	.word	index@(_ZN3cub18CUB_300001_SM_10006detail8for_each13static_kernelINS2_12policy_hub_t12policy_500_tElN6thrust24THRUST_300001_SM_1000_NS8cuda_cub6__fill7functorINS7_6detail15normal_iteratorINS7_10device_ptrIiEEEEiEEEEvT0_T1_)
        /*00a4*/ 	.word	0x00000008


	//----- nvinfo : EIATTR_FRAME_SIZE
	.align		4
.L_70:
        /*00a8*/ 	.byte	0x04, 0x11
        /*00aa*/ 	.short	(.L_72 - .L_71)
	.align		4
.L_71:
        /*00ac*/ 	.word	index@(_ZN3cub18CUB_300001_SM_10006detail8for_each13static_kernelINS2_12policy_hub_t12policy_500_tElN6thrust24THRUST_300001_SM_1000_NS8cuda_cub6__fill7functorINS7_6detail15normal_iteratorINS7_10device_ptrIiEEEEiEEEEvT0_T1_)
        /*00b0*/ 	.word	0x00000000


	//----- nvinfo : EIATTR_MIN_STACK_SIZE
	.align		4
.L_72:
        /*00b4*/ 	.byte	0x04, 0x12
        /*00b6*/ 	.short	(.L_74 - .L_73)
	.align		4
.L_73:
        /*00b8*/ 	.word	index@(_ZN3cub18CUB_300001_SM_10006detail8for_each13static_kernelINS2_12policy_hub_t12policy_500_tElN6thrust24THRUST_300001_SM_1000_NS8cuda_cub6__fill7functorINS7_6detail15normal_iteratorINS7_10device_ptrIiEEEEiEEEEvT0_T1_)
        /*00bc*/ 	.word	0x00000000


	//----- nvinfo : EIATTR_MIN_STACK_SIZE
	.align		4
.L_74:
        /*00c0*/ 	.byte	0x04, 0x12
        /*00c2*/ 	.short	(.L_76 - .L_75)
	.align		4
.L_75:
        /*00c4*/ 	.word	index@(_ZN3cub18CUB_300001_SM_10006detail8for_each13static_kernelINS2_12policy_hub_t12policy_500_tElN6thrust24THRUST_300001_SM_1000_NS8cuda_cub6__fill7functorINS7_6detail15normal_iteratorINS7_10device_ptrIfEEEEiEEEEvT0_T1_)
        /*00c8*/ 	.word	0x00000000


	//----- nvinfo : EIATTR_MIN_STACK_SIZE
	.align		4
.L_76:
        /*00cc*/ 	.byte	0x04, 0x12
        /*00ce*/ 	.short	(.L_78 - .L_77)
	.align		4
.L_77:
        /*00d0*/ 	.word	index@(_ZN3cub18CUB_300001_SM_10006detail8for_each13static_kernelINS2_12policy_hub_t12policy_500_tEmN6thrust24THRUST_300001_SM_1000_NS8cuda_cub20__uninitialized_fill7functorINS7_10device_ptrIiEEiEEEEvT0_T1_)
        /*00d4*/ 	.word	0x00000000


	//----- nvinfo : EIATTR_MIN_STACK_SIZE
	.align		4
.L_78:
        /*00d8*/ 	.byte	0x04, 0x12
        /*00da*/ 	.short	(.L_80 - .L_79)
	.align		4
.L_79:
        /*00dc*/ 	.word	index@(_ZN3cub18CUB_300001_SM_10006detail8for_each13static_kernelINS2_12policy_hub_t12policy_500_tEmN6thrust24THRUST_300001_SM_1000_NS8cuda_cub20__uninitialized_fill7functorINS7_10device_ptrIfEEfEEEEvT0_T1_)
        /*00e0*/ 	.word	0x00000000


	//----- nvinfo : EIATTR_MIN_STACK_SIZE
	.align		4
.L_80:
        /*00e4*/ 	.byte	0x04, 0x12
        /*00e6*/ 	.short	(.L_82 - .L_81)
	.align		4
.L_81:
        /*00e8*/ 	.word	index@(_ZN3cub18CUB_300001_SM_10006detail11EmptyKernelIvEEvv)
        /*00ec*/ 	.word	0x00000000


	//----- nvinfo : EIATTR_MIN_STACK_SIZE
	.align		4
.L_82:
        /*00f0*/ 	.byte	0x04, 0x12
        /*00f2*/ 	.short	(.L_84 - .L_83)
	.align		4
.L_83:
        /*00f4*/ 	.word	index@(_Z11getNewMeansN6thrust24THRUST_300001_SM_1000_NS10device_ptrIfEES2_S2_S2_NS1_IiEE)
        /*00f8*/ 	.word	0x00000000


	//----- nvinfo : EIATTR_MIN_STACK_SIZE
	.align		4
.L_84:
        /*00fc*/ 	.byte	0x04, 0x12
        /*00fe*/ 	.short	(.L_86 - .L_85)
	.align		4
.L_85:
        /*0100*/ 	.word	index@(_Z11setClustersN6thrust24THRUST_300001_SM_1000_NS10device_ptrIfEES2_NS1_IiEES2_S2_S2_S2_iiS3_S3_)
        /*0104*/ 	.word	0x00000000
.L_86:


//--------------------- .nv.compat                --------------------------
	.section	.nv.compat,"",@"SHT_CUDA_COMPAT_INFO"
	.align	4
        /*0000*/ 	.byte	0x02, 0x09, 0x00, 0x00, 0x02, 0x02, 0x01, 0x00, 0x02, 0x05, 0x05, 0x00, 0x03, 0x07, 0x01, 0x01
        /*0010*/ 	.byte	0x02, 0x03, 0x00, 0x00, 0x02, 0x06, 0x01, 0x00, 0x04, 0x0b, 0x08, 0x00, 0x01, 0x00, 0x00, 0x00
        /*0020*/ 	.byte	0x00, 0x00, 0x00, 0x00


//--------------------- .nv.info._ZN3cub18CUB_300001_SM_10006detail8for_each13static_kernelINS2_12policy_hub_t12policy_500_tElN6thrust24THRUST_300001_SM_1000_NS8cuda_cub6__fill7functorINS7_6detail15normal_iteratorINS7_10device_ptrIiEEEEiEEEEvT0_T1_ --------------------------
	.section	.nv.info._ZN3cub18CUB_300001_SM_10006detail8for_each13static_kernelINS2_12policy_hub_t12policy_500_tElN6thrust24THRUST_300001_SM_1000_NS8cuda_cub6__fill7functorINS7_6detail15normal_iteratorINS7_10device_ptrIiEEEEiEEEEvT0_T1_,"",@"SHT_CUDA_INFO"
	.sectionflags	@""
	.align	4


	//----- nvinfo : EIATTR_CUDA_API_VERSION
	.align		4
        /*0000*/ 	.byte	0x04, 0x37
        /*0002*/ 	.short	(.L_88 - .L_87)
.L_87:
        /*0004*/ 	.word	0x00000082


	//----- nvinfo : EIATTR_KPARAM_INFO
	.align		4
.L_88:
        /*0008*/ 	.byte	0x04, 0x17
        /*000a*/ 	.short	(.L_90 - .L_89)
.L_89:
        /*000c*/ 	.word	0x00000000
        /*0010*/ 	.short	0x0001
        /*0012*/ 	.short	0x0008
        /*0014*/ 	.byte	0x00, 0xf0, 0x41, 0x00


	//----- nvinfo : EIATTR_KPARAM_INFO
	.align		4
.L_90:
        /*0018*/ 	.byte	0x04, 0x17
        /*001a*/ 	.short	(.L_92 - .L_91)
.L_91:
        /*001c*/ 	.word	0x00000000
        /*0020*/ 	.short	0x0000
        /*0022*/ 	.short	0x0000
        /*0024*/ 	.byte	0x00, 0xf0, 0x21, 0x00


	//----- nvinfo : EIATTR_SPARSE_MMA_MASK
	.align		4
.L_92:
        /*0028*/ 	.byte	0x03, 0x50
        /*002a*/ 	.short	0x0000


	//----- nvinfo : EIATTR_MAXREG_COUNT
	.align		4
        /*002c*/ 	.byte	0x03, 0x1b
        /*002e*/ 	.short	0x00ff


	//----- nvinfo : EIATTR_MERCURY_ISA_VERSION
	.align		4
        /*0030*/ 	.byte	0x03, 0x5f
        /*0032*/ 	.short	0x0101


	//----- nvinfo : EIATTR_VRC_CTA_INIT_COUNT
	.align		4
        /*0034*/ 	.byte	0x02, 0x4a
	.zero		1
	.zero		1


	//----- nvinfo : EIATTR_EXIT_INSTR_OFFSETS
	.align		4
        /*0038*/ 	.byte	0x04, 0x1c
        /*003a*/ 	.short	(.L_94 - .L_93)


	//   ....[0]....
.L_93:
        /*003c*/ 	.word	0x00000130


	//   ....[1]....
        /*0040*/ 	.word	0x00000240


	//   ....[2]....
        /*0044*/ 	.word	0x00000270


	//----- nvinfo : EIATTR_MAX_THREADS
	.align		4
.L_94:
        /*0048*/ 	.byte	0x04, 0x05
        /*004a*/ 	.short	(.L_96 - .L_95)
.L_95:
        /*004c*/ 	.word	0x00000100
        /*0050*/ 	.word	0x00000001
        /*0054*/ 	.word	0x00000001


	//----- nvinfo : EIATTR_CBANK_PARAM_SIZE
	.align		4
.L_96:
        /*0058*/ 	.byte	0x03, 0x19
        /*005a*/ 	.short	0x0018


	//----- nvinfo : EIATTR_PARAM_CBANK
	.align		4
        /*005c*/ 	.byte	0x04, 0x0a
        /*005e*/ 	.short	(.L_98 - .L_97)
	.align		4
.L_97:
        /*0060*/ 	.word	index@(.nv.constant0._ZN3cub18CUB_300001_SM_10006detail8for_each13static_kernelINS2_12policy_hub_t12policy_500_tElN6thrust24THRUST_300001_SM_1000_NS8cuda_cub6__fill7functorINS7_6detail15normal_iteratorINS7_10device_ptrIiEEEEiEEEEvT0_T1_)
        /*0064*/ 	.short	0x0380
        /*0066*/ 	.short	0x0018


	//----- nvinfo : EIATTR_SW_WAR
	.align		4
.L_98:
        /*0068*/ 	.byte	0x04, 0x36
        /*006a*/ 	.short	(.L_100 - .L_99)
.L_99:
        /*006c*/ 	.word	0x00000008
.L_100:


//--------------------- .nv.info._ZN3cub18CUB_300001_SM_10006detail8for_each13static_kernelINS2_12policy_hub_t12policy_500_tElN6thrust24THRUST_300001_SM_1000_NS8cuda_cub6__fill7functorINS7_6detail15normal_iteratorINS7_10device_ptrIfEEEEiEEEEvT0_T1_ --------------------------
	.section	.nv.info._ZN3cub18CUB_300001_SM_10006detail8for_each13static_kernelINS2_12policy_hub_t12policy_500_tElN6thrust24THRUST_300001_SM_1000_NS8cuda_cub6__fill7functorINS7_6detail15normal_iteratorINS7_10device_ptrIfEEEEiEEEEvT0_T1_,"",@"SHT_CUDA_INFO"
	.sectionflags	@""
	.align	4


	//----- nvinfo : EIATTR_CUDA_API_VERSION
	.align		4
        /*0000*/ 	.byte	0x04, 0x37
        /*0002*/ 	.short	(.L_102 - .L_101)
.L_101:
        /*0004*/ 	.word	0x00000082


	//----- nvinfo : EIATTR_KPARAM_INFO
	.align		4
.L_102:
        /*0008*/ 	.byte	0x04, 0x17
        /*000a*/ 	.short	(.L_104 - .L_103)
.L_103:
        /*000c*/ 	.word	0x00000000
        /*0010*/ 	.short	0x0001
        /*0012*/ 	.short	0x0008
        /*0014*/ 	.byte	0x00, 0xf0, 0x41, 0x00


	//----- nvinfo : EIATTR_KPARAM_INFO
	.align		4
.L_104:
        /*0018*/ 	.byte	0x04, 0x17
        /*001a*/ 	.short	(.L_106 - .L_105)
.L_105:
        /*001c*/ 	.word	0x00000000
        /*0020*/ 	.short	0x0000
        /*0022*/ 	.short	0x0000
        /*0024*/ 	.byte	0x00, 0xf0, 0x21, 0x00


	//----- nvinfo : EIATTR_SPARSE_MMA_MASK
	.align		4
.L_106:
        /*0028*/ 	.byte	0x03, 0x50
        /*002a*/ 	.short	0x0000


	//----- nvinfo : EIATTR_MAXREG_COUNT
	.align		4
        /*002c*/ 	.byte	0x03, 0x1b
        /*002e*/ 	.short	0x00ff


	//----- nvinfo : EIATTR_MERCURY_ISA_VERSION
	.align		4
        /*0030*/ 	.byte	0x03, 0x5f
        /*0032*/ 	.short	0x0101


	//----- nvinfo : EIATTR_VRC_CTA_INIT_COUNT
	.align		4
        /*0034*/ 	.byte	0x02, 0x4a
	.zero		1
	.zero		1


	//----- nvinfo : EIATTR_EXIT_INSTR_OFFSETS
	.align		4
        /*0038*/ 	.byte	0x04, 0x1c
        /*003a*/ 	.short	(.L_108 - .L_107)


	//   ....[0]....
.L_107:
        /*003c*/ 	.word	0x00000140


	//   ....[1]....
        /*0040*/ 	.word	0x00000260


	//   ....[2]....
        /*0044*/ 	.word	0x00000280


	//----- nvinfo : EIATTR_MAX_THREADS
	.align		4
.L_108:
        /*0048*/ 	.byte	0x04, 0x05
        /*004a*/ 	.short	(.L_110 - .L_109)
.L_109:
        /*004c*/ 	.word	0x00000100
        /*0050*/ 	.word	0x00000001
        /*0054*/ 	.word	0x00000001


	//----- nvinfo : EIATTR_CBANK_PARAM_SIZE
	.align		4
.L_110:
        /*0058*/ 	.byte	0x03, 0x19
        /*005a*/ 	.short	0x0018


	//----- nvinfo : EIATTR_PARAM_CBANK
	.align		4
        /*005c*/ 	.byte	0x04, 0x0a
        /*005e*/ 	.short	(.L_112 - .L_111)
	.align		4
.L_111:
        /*0060*/ 	.word	index@(.nv.constant0._ZN3cub18CUB_300001_SM_10006detail8for_each13static_kernelINS2_12policy_hub_t12policy_500_tElN6thrust24THRUST_300001_SM_1000_NS8cuda_cub6__fill7functorINS7_6detail15normal_iteratorINS7_10device_ptrIfEEEEiEEEEvT0_T1_)
        /*0064*/ 	.short	0x0380
        /*0066*/ 	.short	0x0018


	//----- nvinfo : EIATTR_SW_WAR
	.align		4
.L_112:
        /*0068*/ 	.byte	0x04, 0x36
        /*006a*/ 	.short	(.L_114 - .L_113)
.L_113:
        /*006c*/ 	.word	0x00000008
.L_114:


//--------------------- .nv.info._ZN3cub18CUB_300001_SM_10006detail8for_each13static_kernelINS2_12policy_hub_t12policy_500_tEmN6thrust24THRUST_300001_SM_1000_NS8cuda_cub20__uninitialized_fill7functorINS7_10device_ptrIiEEiEEEEvT0_T1_ --------------------------
	.section	.nv.info._ZN3cub18CUB_300001_SM_10006detail8for_each13static_kernelINS2_12policy_hub_t12policy_500_tEmN6thrust24THRUST_300001_SM_1000_NS8cuda_cub20__uninitialized_fill7functorINS7_10device_ptrIiEEiEEEEvT0_T1_,"",@"SHT_CUDA_INFO"
	.sectionflags	@""
	.align	4


	//----- nvinfo : EIATTR_CUDA_API_VERSION
	.align		4
        /*0000*/ 	.byte	0x04, 0x37
        /*0002*/ 	.short	(.L_116 - .L_115)
.L_115:
        /*0004*/ 	.word	0x00000082


	//----- nvinfo : EIATTR_KPARAM_INFO
	.align		4
.L_116:
        /*0008*/ 	.byte	0x04, 0x17
        /*000a*/ 	.short	(.L_118 - .L_117)
.L_117:
        /*000c*/ 	.word	0x00000000
        /*0010*/ 	.short	0x0001
        /*0012*/ 	.short	0x0008
        /*0014*/ 	.byte	0x00, 0xf0, 0x41, 0x00


	//----- nvinfo : EIATTR_KPARAM_INFO
	.align		4
.L_118:
        /*0018*/ 	.byte	0x04, 0x17
        /*001a*/ 	.short	(.L_120 - .L_119)
.L_119:
        /*001c*/ 	.word	0x00000000
        /*0020*/ 	.short	0x0000
        /*0022*/ 	.short	0x0000
        /*0024*/ 	.byte	0x00, 0xf0, 0x21, 0x00


	//----- nvinfo : EIATTR_SPARSE_MMA_MASK
	.align		4
.L_120:
        /*0028*/ 	.byte	0x03, 0x50
        /*002a*/ 	.short	0x0000


	//----- nvinfo : EIATTR_MAXREG_COUNT
	.align		4
        /*002c*/ 	.byte	0x03, 0x1b
        /*002e*/ 	.short	0x00ff


	//----- nvinfo : EIATTR_MERCURY_ISA_VERSION
	.align		4
        /*0030*/ 	.byte	0x03, 0x5f
        /*0032*/ 	.short	0x0101


	//----- nvinfo : EIATTR_VRC_CTA_INIT_COUNT
	.align		4
        /*0034*/ 	.byte	0x02, 0x4a
	.zero		1
	.zero		1


	//----- nvinfo : EIATTR_EXIT_INSTR_OFFSETS
	.align		4
        /*0038*/ 	.byte	0x04, 0x1c
        /*003a*/ 	.short	(.L_122 - .L_121)


	//   ....[0]....
.L_121:
        /*003c*/ 	.word	0x00000130


	//   ....[1]....
        /*0040*/ 	.word	0x00000230


	//   ....[2]....
        /*0044*/ 	.word	0x00000260


	//----- nvinfo : EIATTR_MAX_THREADS
	.align		4
.L_122:
        /*0048*/ 	.byte	0x04, 0x05
        /*004a*/ 	.short	(.L_124 - .L_123)
.L_123:
        /*004c*/ 	.word	0x00000100
        /*0050*/ 	.word	0x00000001
        /*0054*/ 	.word	0x00000001


	//----- nvinfo : EIATTR_CBANK_PARAM_SIZE
	.align		4
.L_124:
        /*0058*/ 	.byte	0x03, 0x19
        /*005a*/ 	.short	0x0018


	//----- nvinfo : EIATTR_PARAM_CBANK
	.align		4
        /*005c*/ 	.byte	0x04, 0x0a
        /*005e*/ 	.short	(.L_126 - .L_125)
	.align		4
.L_125:
        /*0060*/ 	.word	index@(.nv.constant0._ZN3cub18CUB_300001_SM_10006detail8for_each13static_kernelINS2_12policy_hub_t12policy_500_tEmN6thrust24THRUST_300001_SM_1000_NS8cuda_cub20__uninitialized_fill7functorINS7_10device_ptrIiEEiEEEEvT0_T1_)
        /*0064*/ 	.short	0x0380
        /*0066*/ 	.short	0x0018


	//----- nvinfo : EIATTR_SW_WAR
	.align		4
.L_126:
        /*0068*/ 	.byte	0x04, 0x36
        /*006a*/ 	.short	(.L_128 - .L_127)
.L_127:
        /*006c*/ 	.word	0x00000008
.L_128:


//--------------------- .nv.info._ZN3cub18CUB_300001_SM_10006detail8for_each13static_kernelINS2_12policy_hub_t12policy_500_tEmN6thrust24THRUST_300001_SM_1000_NS8cuda_cub20__uninitialized_fill7functorINS7_10device_ptrIfEEfEEEEvT0_T1_ --------------------------
	.section	.nv.info._ZN3cub18CUB_300001_SM_10006detail8for_each13static_kernelINS2_12policy_hub_t12policy_500_tEmN6thrust24THRUST_300001_SM_1000_NS8cuda_cub20__uninitialized_fill7functorINS7_10device_ptrIfEEfEEEEvT0_T1_,"",@"SHT_CUDA_INFO"
	.sectionflags	@""
	.align	4


	//----- nvinfo : EIATTR_CUDA_API_VERSION
	.align		4
        /*0000*/ 	.byte	0x04, 0x37
        /*0002*/ 	.short	(.L_130 - .L_129)
.L_129:
        /*0004*/ 	.word	0x00000082


	//----- nvinfo : EIATTR_KPARAM_INFO
	.align		4
.L_130:
        /*0008*/ 	.byte	0x04, 0x17
        /*000a*/ 	.short	(.L_132 - .L_131)
.L_131:
        /*000c*/ 	.word	0x00000000
        /*0010*/ 	.short	0x0001
        /*0012*/ 	.short	0x0008
        /*0014*/ 	.byte	0x00, 0xf0, 0x41, 0x00


	//----- nvinfo : EIATTR_KPARAM_INFO
	.align		4
.L_132:
        /*0018*/ 	.byte	0x04, 0x17
        /*001a*/ 	.short	(.L_134 - .L_133)
.L_133:
        /*001c*/ 	.word	0x00000000
        /*0020*/ 	.short	0x0000
        /*0022*/ 	.short	0x0000
        /*0024*/ 	.byte	0x00, 0xf0, 0x21, 0x00


	//----- nvinfo : EIATTR_SPARSE_MMA_MASK
	.align		4
.L_134:
        /*0028*/ 	.byte	0x03, 0x50
        /*002a*/ 	.short	0x0000


	//----- nvinfo : EIATTR_MAXREG_COUNT
	.align		4
        /*002c*/ 	.byte	0x03, 0x1b
        /*002e*/ 	.short	0x00ff


	//----- nvinfo : EIATTR_MERCURY_ISA_VERSION
	.align		4
        /*0030*/ 	.byte	0x03, 0x5f
        /*0032*/ 	.short	0x0101


	//----- nvinfo : EIATTR_VRC_CTA_INIT_COUNT
	.align		4
        /*0034*/ 	.byte	0x02, 0x4a
	.zero		1
	.zero		1


	//----- nvinfo : EIATTR_EXIT_INSTR_OFFSETS
	.align		4
        /*0038*/ 	.byte	0x04, 0x1c
        /*003a*/ 	.short	(.L_136 - .L_135)


	//   ....[0]....
.L_135:
        /*003c*/ 	.word	0x00000130


	//   ....[1]....
        /*0040*/ 	.word	0x00000230


	//   ....[2]....
        /*0044*/ 	.word	0x00000260


	//----- nvinfo : EIATTR_MAX_THREADS
	.align		4
.L_136:
        /*0048*/ 	.byte	0x04, 0x05
        /*004a*/ 	.short	(.L_138 - .L_137)
.L_137:
        /*004c*/ 	.word	0x00000100
        /*0050*/ 	.word	0x00000001
        /*0054*/ 	.word	0x00000001


	//----- nvinfo : EIATTR_CBANK_PARAM_SIZE
	.align		4
.L_138:
        /*0058*/ 	.byte	0x03, 0x19
        /*005a*/ 	.short	0x0018


	//----- nvinfo : EIATTR_PARAM_CBANK
	.align		4
        /*005c*/ 	.byte	0x04, 0x0a
        /*005e*/ 	.short	(.L_140 - .L_139)
	.align		4
.L_139:
        /*0060*/ 	.word	index@(.nv.constant0._ZN3cub18CUB_300001_SM_10006detail8for_each13static_kernelINS2_12policy_hub_t12policy_500_tEmN6thrust24THRUST_300001_SM_1000_NS8cuda_cub20__uninitialized_fill7functorINS7_10device_ptrIfEEfEEEEvT0_T1_)
        /*0064*/ 	.short	0x0380
        /*0066*/ 	.short	0x0018


	//----- nvinfo : EIATTR_SW_WAR
	.align		4
.L_140:
        /*0068*/ 	.byte	0x04, 0x36
        /*006a*/ 	.short	(.L_142 - .L_141)
.L_141:
        /*006c*/ 	.word	0x00000008
.L_142:


//--------------------- .nv.info._ZN3cub18CUB_300001_SM_10006detail11EmptyKernelIvEEvv --------------------------
	.section	.nv.info._ZN3cub18CUB_300001_SM_10006detail11EmptyKernelIvEEvv,"",@"SHT_CUDA_INFO"
	.sectionflags	@""
	.align	4


	//----- nvinfo : EIATTR_CUDA_API_VERSION
	.align		4
        /*0000*/ 	.byte	0x04, 0x37
        /*0002*/ 	.short	(.L_144 - .L_143)
.L_143:
        /*0004*/ 	.word	0x00000082


	//----- nvinfo : EIATTR_SPARSE_MMA_MASK
	.align		4
.L_144:
        /*0008*/ 	.byte	0x03, 0x50
        /*000a*/ 	.short	0x0000


	//----- nvinfo : EIATTR_MAXREG_COUNT
	.align		4
        /*000c*/ 	.byte	0x03, 0x1b
        /*000e*/ 	.short	0x00ff


	//----- nvinfo : EIATTR_MERCURY_ISA_VERSION
	.align		4
        /*0010*/ 	.byte	0x03, 0x5f
        /*0012*/ 	.short	0x0101


	//----- nvinfo : EIATTR_VRC_CTA_INIT_COUNT
	.align		4
        /*0014*/ 	.byte	0x02, 0x4a
	.zero		1
	.zero		1


	//----- nvinfo : EIATTR_EXIT_INSTR_OFFSETS
	.align		4
        /*0018*/ 	.byte	0x04, 0x1c
        /*001a*/ 	.short	(.L_146 - .L_145)


	//   ....[0]....
.L_145:
        /*001c*/ 	.word	0x00000010


	//----- nvinfo : EIATTR_SW_WAR
	.align		4
.L_146:
        /*0020*/ 	.byte	0x04, 0x36
        /*0022*/ 	.short	(.L_148 - .L_147)
.L_147:
        /*0024*/ 	.word	0x00000008
.L_148:


//--------------------- .nv.info._Z11getNewMeansN6thrust24THRUST_300001_SM_1000_NS10device_ptrIfEES2_S2_S2_NS1_IiEE --------------------------
	.section	.nv.info._Z11getNewMeansN6thrust24THRUST_300001_SM_1000_NS10device_ptrIfEES2_S2_S2_NS1_IiEE,"",@"SHT_CUDA_INFO"
	.sectionflags	@""
	.align	4


	//----- nvinfo : EIATTR_CUDA_API_VERSION
	.align		4
        /*0000*/ 	.byte	0x04, 0x37
        /*0002*/ 	.short	(.L_150 - .L_149)
.L_149:
        /*0004*/ 	.word	0x00000082


	//----- nvinfo : EIATTR_KPARAM_INFO
	.align		4
.L_150:
        /*0008*/ 	.byte	0x04, 0x17
        /*000a*/ 	.short	(.L_152 - .L_151)
.L_151:
        /*000c*/ 	.word	0x00000000
        /*0010*/ 	.short	0x0004
        /*0012*/ 	.short	0x0020
        /*0014*/ 	.byte	0x00, 0xf0, 0x21, 0x00


	//----- nvinfo : EIATTR_KPARAM_INFO
	.align		4
.L_152:
        /*0018*/ 	.byte	0x04, 0x17
        /*001a*/ 	.short	(.L_154 - .L_153)
.L_153:
        /*001c*/ 	.word	0x00000000
        /*0020*/ 	.short	0x0003
        /*0022*/ 	.short	0x0018
        /*0024*/ 	.byte	0x00, 0xf0, 0x21, 0x00


	//----- nvinfo : EIATTR_KPARAM_INFO
	.align		4
.L_154:
        /*0028*/ 	.byte	0x04, 0x17
        /*002a*/ 	.short	(.L_156 - .L_155)
.L_155:
        /*002c*/ 	.word	0x00000000
        /*0030*/ 	.short	0x0002
        /*0032*/ 	.short	0x0010
        /*0034*/ 	.byte	0x00, 0xf0, 0x21, 0x00


	//----- nvinfo : EIATTR_KPARAM_INFO
	.align		4
.L_156:
        /*0038*/ 	.byte	0x04, 0x17
        /*003a*/ 	.short	(.L_158 - .L_157)
.L_157:
        /*003c*/ 	.word	0x00000000
        /*0040*/ 	.short	0x0001
        /*0042*/ 	.short	0x0008
        /*0044*/ 	.byte	0x00, 0xf0, 0x21, 0x00


	//----- nvinfo : EIATTR_KPARAM_INFO
	.align		4
.L_158:
        /*0048*/ 	.byte	0x04, 0x17
        /*004a*/ 	.short	(.L_160 - .L_159)
.L_159:
        /*004c*/ 	.word	0x00000000
        /*0050*/ 	.short	0x0000
        /*0052*/ 	.short	0x0000
        /*0054*/ 	.byte	0x00, 0xf0, 0x21, 0x00


	//----- nvinfo : EIATTR_SPARSE_MMA_MASK
	.align		4
.L_160:
        /*0058*/ 	.byte	0x03, 0x50
        /*005a*/ 	.short	0x0000


	//----- nvinfo : EIATTR_MAXREG_COUNT
	.align		4
        /*005c*/ 	.byte	0x03, 0x1b
        /*005e*/ 	.short	0x00ff


	//----- nvinfo : EIATTR_MERCURY_ISA_VERSION
	.align		4
        /*0060*/ 	.byte	0x03, 0x5f
        /*0062*/ 	.short	0x0101


	//----- nvinfo : EIATTR_VRC_CTA_INIT_COUNT
	.align		4
        /*0064*/ 	.byte	0x02, 0x4a
	.zero		1
	.zero		1


	//----- nvinfo : EIATTR_EXIT_INSTR_OFFSETS
	.align		4
        /*0068*/ 	.byte	0x04, 0x1c
        /*006a*/ 	.short	(.L_162 - .L_161)


	//   ....[0]....
.L_161:
        /*006c*/ 	.word	0x00000330


	//----- nvinfo : EIATTR_CRS_STACK_SIZE
	.align		4
.L_162:
        /*0070*/ 	.byte	0x04, 0x1e
        /*0072*/ 	.short	(.L_164 - .L_163)
.L_163:
        /*0074*/ 	.word	0x00000000


	//----- nvinfo : EIATTR_CBANK_PARAM_SIZE
	.align		4
.L_164:
        /*0078*/ 	.byte	0x03, 0x19
        /*007a*/ 	.short	0x0028


	//----- nvinfo : EIATTR_PARAM_CBANK
	.align		4
        /*007c*/ 	.byte	0x04, 0x0a
        /*007e*/ 	.short	(.L_166 - .L_165)
	.align		4
.L_165:
        /*0080*/ 	.word	index@(.nv.constant0._Z11getNewMeansN6thrust24THRUST_300001_SM_1000_NS10device_ptrIfEES2_S2_S2_NS1_IiEE)
        /*0084*/ 	.short	0x0380
        /*0086*/ 	.short	0x0028


	//----- nvinfo : EIATTR_SW_WAR
	.align		4
.L_166:
        /*0088*/ 	.byte	0x04, 0x36
        /*008a*/ 	.short	(.L_168 - .L_167)
.L_167:
        /*008c*/ 	.word	0x00000008
.L_168:


//--------------------- .nv.info._Z11setClustersN6thrust24THRUST_300001_SM_1000_NS10device_ptrIfEES2_NS1_IiEES2_S2_S2_S2_iiS3_S3_ --------------------------
	.section	.nv.info._Z11setClustersN6thrust24THRUST_300001_SM_1000_NS10device_ptrIfEES2_NS1_IiEES2_S2_S2_S2_iiS3_S3_,"",@"SHT_CUDA_INFO"
	.sectionflags	@""
	.align	4


	//----- nvinfo : EIATTR_CUDA_API_VERSION
	.align		4
        /*0000*/ 	.byte	0x04, 0x37
        /*0002*/ 	.short	(.L_170 - .L_169)
.L_169:
        /*0004*/ 	.word	0x00000082


	//----- nvinfo : EIATTR_KPARAM_INFO
	.align		4
.L_170:
        /*0008*/ 	.byte	0x04, 0x17
        /*000a*/ 	.short	(.L_172 - .L_171)
.L_171:
        /*000c*/ 	.word	0x00000000
        /*0010*/ 	.short	0x000a
        /*0012*/ 	.short	0x0048
        /*0014*/ 	.byte	0x00, 0xf0, 0x21, 0x00


	//----- nvinfo : EIATTR_KPARAM_INFO
	.align		4
.L_172:
        /*0018*/ 	.byte	0x04, 0x17
        /*001a*/ 	.short	(.L_174 - .L_173)
.L_173:
        /*001c*/ 	.word	0x00000000
        /*0020*/ 	.short	0x0009
        /*0022*/ 	.short	0x0040
        /*0024*/ 	.byte	0x00, 0xf0, 0x21, 0x00


	//----- nvinfo : EIATTR_KPARAM_INFO
	.align		4
.L_174:
        /*0028*/ 	.byte	0x04, 0x17
        /*002a*/ 	.short	(.L_176 - .L_175)
.L_175:
        /*002c*/ 	.word	0x00000000
        /*0030*/ 	.short	0x0008
        /*0032*/ 	.short	0x003c
        /*0034*/ 	.byte	0x00, 0xf0, 0x11, 0x00


	//----- nvinfo : EIATTR_KPARAM_INFO
	.align		4
.L_176:
        /*0038*/ 	.byte	0x04, 0x17
        /*003a*/ 	.short	(.L_178 - .L_177)
.L_177:
        /*003c*/ 	.word	0x00000000
        /*0040*/ 	.short	0x0007
        /*0042*/ 	.short	0x0038
        /*0044*/ 	.byte	0x00, 0xf0, 0x11, 0x00


	//----- nvinfo : EIATTR_KPARAM_INFO
	.align		4
.L_178:
        /*0048*/ 	.byte	0x04, 0x17
        /*004a*/ 	.short	(.L_180 - .L_179)
.L_179:
        /*004c*/ 	.word	0x00000000
        /*0050*/ 	.short	0x0006
        /*0052*/ 	.short	0x0030
        /*0054*/ 	.byte	0x00, 0xf0, 0x21, 0x00


	//----- nvinfo : EIATTR_KPARAM_INFO
	.align		4
.L_180:
        /*0058*/ 	.byte	0x04, 0x17
        /*005a*/ 	.short	(.L_182 - .L_181)
.L_181:
        /*005c*/ 	.word	0x00000000
        /*0060*/ 	.short	0x0005
        /*0062*/ 	.short	0x0028
        /*0064*/ 	.byte	0x00, 0xf0, 0x21, 0x00


	//----- nvinfo : EIATTR_KPARAM_INFO
	.align		4
.L_182:
        /*0068*/ 	.byte	0x04, 0x17
        /*006a*/ 	.short	(.L_184 - .L_183)
.L_183:
        /*006c*/ 	.word	0x00000000
        /*0070*/ 	.short	0x0004
        /*0072*/ 	.short	0x0020
        /*0074*/ 	.byte	0x00, 0xf0, 0x21, 0x00


	//----- nvinfo : EIATTR_KPARAM_INFO
	.align		4
.L_184:
        /*0078*/ 	.byte	0x04, 0x17
        /*007a*/ 	.short	(.L_186 - .L_185)
.L_185:
        /*007c*/ 	.word	0x00000000
        /*0080*/ 	.short	0x0003
        /*0082*/ 	.short	0x0018
        /*0084*/ 	.byte	0x00, 0xf0, 0x21, 0x00


	//----- nvinfo : EIATTR_KPARAM_INFO
	.align		4
.L_186:
        /*0088*/ 	.byte	0x04, 0x17
        /*008a*/ 	.short	(.L_188 - .L_187)
.L_187:
        /*008c*/ 	.word	0x00000000
        /*0090*/ 	.short	0x0002
        /*0092*/ 	.short	0x0010
        /*0094*/ 	.byte	0x00, 0xf0, 0x21, 0x00


	//----- nvinfo : EIATTR_KPARAM_INFO
	.align		4
.L_188:
        /*0098*/ 	.byte	0x04, 0x17
        /*009a*/ 	.short	(.L_190 - .L_189)
.L_189:
        /*009c*/ 	.word	0x00000000
        /*00a0*/ 	.short	0x0001
        /*00a2*/ 	.short	0x0008
        /*00a4*/ 	.byte	0x00, 0xf0, 0x21, 0x00


	//----- nvinfo : EIATTR_KPARAM_INFO
	.align		4
.L_190:
        /*00a8*/ 	.byte	0x04, 0x17
        /*00aa*/ 	.short	(.L_192 - .L_191)
.L_191:
        /*00ac*/ 	.word	0x00000000
        /*00b0*/ 	.short	0x0000
        /*00b2*/ 	.short	0x0000
        /*00b4*/ 	.byte	0x00, 0xf0, 0x21, 0x00


	//----- nvinfo : EIATTR_SPARSE_MMA_MASK
	.align		4
.L_192:
        /*00b8*/ 	.byte	0x03, 0x50
        /*00ba*/ 	.short	0x0000


	//----- nvinfo : EIATTR_MAXREG_COUNT
	.align		4
        /*00bc*/ 	.byte	0x03, 0x1b
        /*00be*/ 	.short	0x00ff


	//----- nvinfo : EIATTR_NUM_BARRIERS
	.align		4
        /*00c0*/ 	.byte	0x02, 0x4c
        /*00c2*/ 	.byte	0x01
	.zero		1


	//----- nvinfo : EIATTR_MERCURY_ISA_VERSION
	.align		4
        /*00c4*/ 	.byte	0x03, 0x5f
        /*00c6*/ 	.short	0x0101


	//----- nvinfo : EIATTR_VRC_CTA_INIT_COUNT
	.align		4
        /*00c8*/ 	.byte	0x02, 0x4a
	.zero		1
	.zero		1


	//----- nvinfo : EIATTR_EXIT_INSTR_OFFSETS
	.align		4
        /*00cc*/ 	.byte	0x04, 0x1c
        /*00ce*/ 	.short	(.L_194 - .L_193)


	//   ....[0]....
.L_193:
        /*00d0*/ 	.word	0x00000070


	//   ....[1]....
        /*00d4*/ 	.word	0x00000e00


	//----- nvinfo : EIATTR_CBANK_PARAM_SIZE
	.align		4
.L_194:
        /*00d8*/ 	.byte	0x03, 0x19
        /*00da*/ 	.short	0x0050


	//----- nvinfo : EIATTR_PARAM_CBANK
	.align		4
        /*00dc*/ 	.byte	0x04, 0x0a
        /*00de*/ 	.short	(.L_196 - .L_195)
	.align		4
.L_195:
        /*00e0*/ 	.word	index@(.nv.constant0._Z11setClustersN6thrust24THRUST_300001_SM_1000_NS10device_ptrIfEES2_NS1_IiEES2_S2_S2_S2_iiS3_S3_)
        /*00e4*/ 	.short	0x0380
        /*00e6*/ 	.short	0x0050


	//----- nvinfo : EIATTR_SW_WAR
	.align		4
.L_196:
        /*00e8*/ 	.byte	0x04, 0x36
        /*00ea*/ 	.short	(.L_198 - .L_197)
.L_197:
        /*00ec*/ 	.word	0x00000008
.L_198:


//--------------------- .nv.callgraph             --------------------------
	.section	.nv.callgraph,"",@"SHT_CUDA_CALLGRAPH"
	.align	4
	.sectionentsize	8
	.align		4
        /*0000*/ 	.word	0x00000000
	.align		4
        /*0004*/ 	.word	0xffffffff
	.align		4
        /*0008*/ 	.word	0x00000000
	.align		4
        /*000c*/ 	.word	0xfffffffe
	.align		4
        /*0010*/ 	.word	0x00000000
	.align		4
        /*0014*/ 	.word	0xfffffffd
	.align		4
        /*0018*/ 	.word	0x00000000
	.align		4
        /*001c*/ 	.word	0xfffffffc


//--------------------- .nv.constant4             --------------------------
	.section	.nv.constant4,"a",@progbits
	.align	8
	.align		8
.nv.constant4:
        /*0000*/ 	.dword	_ZN34_INTERNAL_cdad189f_4_k_cu_ab5d3cec4cuda3std3__45__cpo5beginE
	.align		8
        /*0008*/ 	.dword	_ZN34_INTERNAL_cdad189f_4_k_cu_ab5d3cec4cuda3std3__45__cpo3endE
	.align		8
        /*0010*/ 	.dword	_ZN34_INTERNAL_cdad189f_4_k_cu_ab5d3cec4cuda3std3__45__cpo6cbeginE
	.align		8
        /*0018*/ 	.dword	_ZN34_INTERNAL_cdad189f_4_k_cu_ab5d3cec4cuda3std3__45__cpo4cendE
	.align		8
        /*0020*/ 	.dword	_ZN34_INTERNAL_cdad189f_4_k_cu_ab5d3cec4cuda3std3__45__cpo6rbeginE
	.align		8
        /*0028*/ 	.dword	_ZN34_INTERNAL_cdad189f_4_k_cu_ab5d3cec4cuda3std3__45__cpo4rendE
	.align		8
        /*0030*/ 	.dword	_ZN34_INTERNAL_cdad189f_4_k_cu_ab5d3cec4cuda3std3__45__cpo7crbeginE
	.align		8
        /*0038*/ 	.dword	_ZN34_INTERNAL_cdad189f_4_k_cu_ab5d3cec4cuda3std3__45__cpo5crendE
	.align		8
        /*0040*/ 	.dword	_ZN34_INTERNAL_cdad189f_4_k_cu_ab5d3cec4cuda3std3__436_GLOBAL__N__cdad189f_4_k_cu_ab5d3cec6ignoreE
	.align		8
        /*0048*/ 	.dword	_ZN34_INTERNAL_cdad189f_4_k_cu_ab5d3cec4cuda3std3__419piecewise_constructE
	.align		8
        /*0050*/ 	.dword	_ZN34_INTERNAL_cdad189f_4_k_cu_ab5d3cec4cuda3std3__48in_placeE
	.align		8
        /*0058*/ 	.dword	_ZN34_INTERNAL_cdad189f_4_k_cu_ab5d3cec4cuda3std3__420unreachable_sentinelE
	.align		8
        /*0060*/ 	.dword	_ZN34_INTERNAL_cdad189f_4_k_cu_ab5d3cec4cuda3std3__47nulloptE
	.align		8
        /*0068*/ 	.dword	_ZN34_INTERNAL_cdad189f_4_k_cu_ab5d3cec4cuda3std3__48unexpectE
	.align		8
        /*0070*/ 	.dword	_ZN34_INTERNAL_cdad189f_4_k_cu_ab5d3cec4cuda3std6ranges3__45__cpo4swapE
	.align		8
        /*0078*/ 	.dword	_ZN34_INTERNAL_cdad189f_4_k_cu_ab5d3cec4cuda3std6ranges3__45__cpo9iter_moveE
	.align		8
        /*0080*/ 	.dword	_ZN34_INTERNAL_cdad189f_4_k_cu_ab5d3cec4cuda3std6ranges3__45__cpo5beginE
	.align		8
        /*0088*/ 	.dword	_ZN34_INTERNAL_cdad189f_4_k_cu_ab5d3cec4cuda3std6ranges3__45__cpo3endE
	.align		8
        /*0090*/ 	.dword	_ZN34_INTERNAL_cdad189f_4_k_cu_ab5d3cec4cuda3std6ranges3__45__cpo6cbeginE
	.align		8
        /*0098*/ 	.dword	_ZN34_INTERNAL_cdad189f_4_k_cu_ab5d3cec4cuda3std6ranges3__45__cpo4cendE
	.align		8
        /*00a0*/ 	.dword	_ZN34_INTERNAL_cdad189f_4_k_cu_ab5d3cec4cuda3std6ranges3__45__cpo7advanceE
	.align		8
        /*00a8*/ 	.dword	_ZN34_INTERNAL_cdad189f_4_k_cu_ab5d3cec4cuda3std6ranges3__45__cpo9iter_swapE
	.align		8
        /*00b0*/ 	.dword	_ZN34_INTERNAL_cdad189f_4_k_cu_ab5d3cec4cuda3std6ranges3__45__cpo4nextE
	.align		8
        /*00b8*/ 	.dword	_ZN34_INTERNAL_cdad189f_4_k_cu_ab5d3cec4cuda3std6ranges3__45__cpo4prevE
	.align		8
        /*00c0*/ 	.dword	_ZN34_INTERNAL_cdad189f_4_k_cu_ab5d3cec4cuda3std6ranges3__45__cpo4dataE
	.align		8
        /*00c8*/ 	.dword	_ZN34_INTERNAL_cdad189f_4_k_cu_ab5d3cec4cuda3std6ranges3__45__cpo5cdataE
	.align		8
        /*00d0*/ 	.dword	_ZN34_INTERNAL_cdad189f_4_k_cu_ab5d3cec4cuda3std6ranges3__45__cpo4sizeE
	.align		8
        /*00d8*/ 	.dword	_ZN34_INTERNAL_cdad189f_4_k_cu_ab5d3cec4cuda3std6ranges3__45__cpo5ssizeE
	.align		8
        /*00e0*/ 	.dword	_ZN34_INTERNAL_cdad189f_4_k_cu_ab5d3cec4cuda3std6ranges3__45__cpo8distanceE
	.align		8
        /*00e8*/ 	.dword	_ZN34_INTERNAL_cdad189f_4_k_cu_ab5d3cec6thrust24THRUST_300001_SM_1000_NS8cuda_cub3parE
	.align		8
        /*00f0*/ 	.dword	_ZN34_INTERNAL_cdad189f_4_k_cu_ab5d3cec6thrust24THRUST_300001_SM_1000_NS8cuda_cub10par_nosyncE
	.align		8
        /*00f8*/ 	.dword	_ZN34_INTERNAL_cdad189f_4_k_cu_ab5d3cec6thrust24THRUST_300001_SM_1000_NS6system6detail10sequential3seqE
	.align		8
        /*0100*/ 	.dword	_ZN34_INTERNAL_cdad189f_4_k_cu_ab5d3cec6thrust24THRUST_300001_SM_1000_NS12placeholders2_1E
	.align		8
        /*0108*/ 	.dword	_ZN34_INTERNAL_cdad189f_4_k_cu_ab5d3cec6thrust24THRUST_300001_SM_1000_NS12placeholders2_2E
	.align		8
        /*0110*/ 	.dword	_ZN34_INTERNAL_cdad189f_4_k_cu_ab5d3cec6thrust24THRUST_300001_SM_1000_NS12placeholders2_3E
	.align		8
        /*0118*/ 	.dword	_ZN34_INTERNAL_cdad189f_4_k_cu_ab5d3cec6thrust24THRUST_300001_SM_1000_NS12placeholders2_4E
	.align		8
        /*0120*/ 	.dword	_ZN34_INTERNAL_cdad189f_4_k_cu_ab5d3cec6thrust24THRUST_300001_SM_1000_NS12placeholders2_5E
	.align		8
        /*0128*/ 	.dword	_ZN34_INTERNAL_cdad189f_4_k_cu_ab5d3cec6thrust24THRUST_300001_SM_1000_NS12placeholders2_6E
	.align		8
        /*0130*/ 	.dword	_ZN34_INTERNAL_cdad189f_4_k_cu_ab5d3cec6thrust24THRUST_300001_SM_1000_NS12placeholders2_7E
	.align		8
        /*0138*/ 	.dword	_ZN34_INTERNAL_cdad189f_4_k_cu_ab5d3cec6thrust24THRUST_300001_SM_1000_NS12placeholders2_8E
	.align		8
        /*0140*/ 	.dword	_ZN34_INTERNAL_cdad189f_4_k_cu_ab5d3cec6thrust24THRUST_300001_SM_1000_NS12placeholders2_9E
	.align		8
        /*0148*/ 	.dword	_ZN34_INTERNAL_cdad189f_4_k_cu_ab5d3cec6thrust24THRUST_300001_SM_1000_NS12placeholders3_10E
	.align		8
        /*0150*/ 	.dword	_ZN34_INTERNAL_cdad189f_4_k_cu_ab5d3cec6thrust24THRUST_300001_SM_1000_NS3seqE


//--------------------- .text._ZN3cub18CUB_300001_SM_10006detail8for_each13static_kernelINS2_12policy_hub_t12policy_500_tElN6thrust24THRUST_300001_SM_1000_NS8cuda_cub6__fill7functorINS7_6detail15normal_iteratorINS7_10device_ptrIiEEEEiEEEEvT0_T1_ --------------------------
	.section	.text._ZN3cub18CUB_300001_SM_10006detail8for_each13static_kernelINS2_12policy_hub_t12policy_500_tElN6thrust24THRUST_300001_SM_1000_NS8cuda_cub6__fill7functorINS7_6detail15normal_iteratorINS7_10device_ptrIiEEEEiEEEEvT0_T1_,"ax",@progbits
	.align	128
        .global         _ZN3cub18CUB_300001_SM_10006detail8for_each13static_kernelINS2_12policy_hub_t12policy_500_tElN6thrust24THRUST_300001_SM_1000_NS8cuda_cub6__fill7functorINS7_6detail15normal_iteratorINS7_10device_ptrIiEEEEiEEEEvT0_T1_
        .type           _ZN3cub18CUB_300001_SM_10006detail8for_each13static_kernelINS2_12policy_hub_t12policy_500_tElN6thrust24THRUST_300001_SM_1000_NS8cuda_cub6__fill7functorINS7_6detail15normal_iteratorINS7_10device_ptrIiEEEEiEEEEvT0_T1_,@function
        .size           _ZN3cub18CUB_300001_SM_10006detail8for_each13static_kernelINS2_12policy_hub_t12policy_500_tElN6thrust24THRUST_300001_SM_1000_NS8cuda_cub6__fill7functorINS7_6detail15normal_iteratorINS7_10device_ptrIiEEEEiEEEEvT0_T1_,(.L_x_32 - _ZN3cub18CUB_300001_SM_10006detail8for_each13static_kernelINS2_12policy_hub_t12policy_500_tElN6thrust24THRUST_300001_SM_1000_NS8cuda_cub6__fill7functorINS7_6detail15normal_iteratorINS7_10device_ptrIiEEEEiEEEEvT0_T1_)
        .other          _ZN3cub18CUB_300001_SM_10006detail8for_each13static_kernelINS2_12policy_hub_t12policy_500_tElN6thrust24THRUST_300001_SM_1000_NS8cuda_cub6__fill7functorINS7_6detail15normal_iteratorINS7_10device_ptrIiEEEEiEEEEvT0_T1_,@"STO_CUDA_ENTRY STV_DEFAULT"
_ZN3cub18CUB_300001_SM_10006detail8for_each13static_kernelINS2_12policy_hub_t12policy_500_tElN6thrust24THRUST_300001_SM_1000_NS8cuda_cub6__fill7functorINS7_6detail15normal_iteratorINS7_10device_ptrIiEEEEiEEEEvT0_T1_:
.text._ZN3cub18CUB_300001_SM_10006detail8for_each13static_kernelINS2_12policy_hub_t12policy_500_tElN6thrust24THRUST_300001_SM_1000_NS8cuda_cub6__fill7functorINS7_6detail15normal_iteratorINS7_10device_ptrIiEEEEiEEEEvT0_T1_:
[----:B------:R-:W-:Y:S08]  /*0000*/  LDC R1, c[0x0][0x37c] ;  /* 0x0000df00ff017b82 */ /* 0x000ff00000000800 */
[----:B------:R-:W0:Y:S01]  /*0010*/  S2UR UR4, SR_CTAID.X ;  /* 0x00000000000479c3 */ /* 0x000e220000002500 */
[----:B------:R-:W1:Y:S01]  /*0020*/  LDCU.64 UR6, c[0x0][0x380] ;  /* 0x00007000ff0677ac */ /* 0x000e620008000a00 */
[----:B------:R-:W2:Y:S01]  /*0030*/  LDCU.64 UR8, c[0x0][0x358] ;  /* 0x00006b00ff0877ac */ /* 0x000ea20008000a00 */
[----:B0-----:R-:W-:-:S04]  /*0040*/  UIMAD.WIDE.U32 UR4, UR4, 0x200, URZ ;  /* 0x00000200040478a5 */ /* 0x001fc8000f8e00ff */
[----:B-1----:R-:W-:-:S04]  /*0050*/  UIADD3 UR6, UP0, UPT, -UR4, UR6, URZ ;  /* 0x0000000604067290 */ /* 0x002fc8000ff1e1ff */
[----:B------:R-:W-:Y:S02]  /*0060*/  UIADD3.X UR7, UPT, UPT, ~UR5, UR7, URZ, UP0, !UPT ;  /* 0x0000000705077290 */ /* 0x000fe400087fe5ff */
[----:B------:R-:W-:-:S04]  /*0070*/  UISETP.GE.U32.AND UP0, UPT, UR6, 0x200, UPT ;  /* 0x000002000600788c */ /* 0x000fc8000bf06070 */
[----:B------:R-:W-:-:S09]  /*0080*/  UISETP.GE.AND.EX UP0, UPT, UR7, URZ, UPT, UP0 ;  /* 0x000000ff0700728c */ /* 0x000fd2000bf06300 */
[----:B--2---:R-:W-:Y:S05]  /*0090*/  BRA.U !UP0, `(.L_x_0) ;  /* 0x0000000108287547 */ /* 0x004fea000b800000 */
[----:B------:R-:W0:Y:S01]  /*00a0*/  S2R R0, SR_TID.X ;  /* 0x0000000000007919 */ /* 0x000e220000002100 */
[----:B------:R-:W1:Y:S01]  /*00b0*/  LDCU.64 UR6, c[0x0][0x388] ;  /* 0x00007100ff0677ac */ /* 0x000e620008000a00 */
[----:B------:R-:W2:Y:S01]  /*00c0*/  LDC R5, c[0x0][0x390] ;  /* 0x0000e400ff057b82 */ /* 0x000ea20000000800 */
[----:B0-----:R-:W-:-:S05]  /*00d0*/  IADD3 R0, P0, PT, R0, UR4, RZ ;  /* 0x0000000400007c10 */ /* 0x001fca000ff1e0ff */
[----:B------:R-:W-:Y:S01]  /*00e0*/  IMAD.X R3, RZ, RZ, UR5, P0 ;  /* 0x00000005ff037e24 */ /* 0x000fe200080e06ff */
[----:B-1----:R-:W-:-:S04]  /*00f0*/  LEA R2, P0, R0, UR6, 0x2 ;  /* 0x0000000600027c11 */ /* 0x002fc8000f8010ff */
[----:B------:R-:W-:-:S05]  /*0100*/  LEA.HI.X R3, R0, UR7, R3, 0x2, P0 ;  /* 0x0000000700037c11 */ /* 0x000fca00080f1403 */
[----:B--2---:R-:W-:Y:S04]  /*0110*/  STG.E desc[UR8][R2.64], R5 ;  /* 0x0000000502007986 */ /* 0x004fe8000c101908 */
[----:B------:R-:W-:Y:S01]  /*0120*/  STG.E desc[UR8][R2.64+0x400], R5 ;  /* 0x0004000502007986 */ /* 0x000fe2000c101908 */
[----:B------:R-:W-:Y:S05]  /*0130*/  EXIT ;  /* 0x000000000000794d */ /* 0x000fea0003800000 */
.L_x_0:
[----:B------:R-:W0:Y:S01]  /*0140*/  S2R R0, SR_TID.X ;  /* 0x0000000000007919 */ /* 0x000e220000002100 */
[----:B------:R-:W-:Y:S01]  /*0150*/  USHF.R.S32.HI UR7, URZ, 0x1f, UR6 ;  /* 0x0000001fff077899 */ /* 0x000fe20008011406 */
[----:B------:R-:W1:Y:S05]  /*0160*/  LDCU.64 UR10, c[0x0][0x388] ;  /* 0x00007100ff0a77ac */ /* 0x000e6a0008000a00 */
[----:B------:R-:W-:Y:S02]  /*0170*/  IMAD.U32 R2, RZ, RZ, UR7 ;  /* 0x00000007ff027e24 */ /* 0x000fe4000f8e00ff */
[----:B------:R-:W-:Y:S01]  /*0180*/  IMAD.U32 R4, RZ, RZ, UR7 ;  /* 0x00000007ff047e24 */ /* 0x000fe2000f8e00ff */
[----:B0-----:R-:W-:-:S04]  /*0190*/  ISETP.LT.U32.AND P0, PT, R0, UR6, PT ;  /* 0x0000000600007c0c */ /* 0x001fc8000bf01070 */
[----:B------:R-:W-:Y:S01]  /*01a0*/  ISETP.GT.AND.EX P0, PT, R2, RZ, PT, P0 ;  /* 0x000000ff0200720c */ /* 0x000fe20003f04300 */
[C---:B------:R-:W-:Y:S01]  /*01b0*/  VIADD R2, R0.reuse, 0x100 ;  /* 0x0000010000027836 */ /* 0x040fe20000000000 */
[----:B------:R-:W-:-:S04]  /*01c0*/  IADD3 R0, P2, PT, R0, UR4, RZ ;  /* 0x0000000400007c10 */ /* 0x000fc8000ff5e0ff */
[----:B------:R-:W-:Y:S01]  /*01d0*/  ISETP.LT.U32.AND P1, PT, R2, UR6, PT ;  /* 0x0000000602007c0c */ /* 0x000fe2000bf21070 */
[----:B------:R-:W-:Y:S01]  /*01e0*/  IMAD.X R3, RZ, RZ, UR5, P2 ;  /* 0x00000005ff037e24 */ /* 0x000fe200090e06ff */
[----:B-1----:R-:W-:Y:S02]  /*01f0*/  LEA R2, P2, R0, UR10, 0x2 ;  /* 0x0000000a00027c11 */ /* 0x002fe4000f8410ff */
[----:B------:R-:W-:Y:S02]  /*0200*/  ISETP.GT.AND.EX P1, PT, R4, RZ, PT, P1 ;  /* 0x000000ff0400720c */ /* 0x000fe40003f24310 */
[----:B------:R-:W-:Y:S01]  /*0210*/  LEA.HI.X R3, R0, UR11, R3, 0x2, P2 ;  /* 0x0000000b00037c11 */ /* 0x000fe200090f1403 */
[----:B------:R-:W0:Y:S04]  /*0220*/  @P0 LDC R5, c[0x0][0x390] ;  /* 0x0000e400ff050b82 */ /* 0x000e280000000800 */
[----:B0-----:R0:W-:Y:S06]  /*0230*/  @P0 STG.E desc[UR8][R2.64], R5 ;  /* 0x0000000502000986 */ /* 0x0011ec000c101908 */
[----:B------:R-:W-:Y:S05]  /*0240*/  @!P1 EXIT ;  /* 0x000000000000994d */ /* 0x000fea0003800000 */
[----:B0-----:R-:W0:Y:S02]  /*0250*/  LDC R5, c[0x0][0x390] ;  /* 0x0000e400ff057b82 */ /* 0x001e240000000800 */
[----:B0-----:R-:W-:Y:S01]  /*0260*/  STG.E desc[UR8][R2.64+0x400], R5 ;  /* 0x0004000502007986 */ /* 0x001fe2000c101908 */
[----:B------:R-:W-:Y:S05]  /*0270*/  EXIT ;  /* 0x000000000000794d */ /* 0x000fea0003800000 */
.L_x_1:
[----:B------:R-:W-:-:S00]  /*0280*/  BRA `(.L_x_1) ;  /* 0xfffffffc00fc7947 */ /* 0x000fc0000383ffff */
[----:B------:R-:W-:-:S00]  /*0290*/  NOP ;  /* 0x0000000000007918 */ /* 0x000fc00000000000 */
        /* <DEDUP_REMOVED lines=14> */
.L_x_32:


//--------------------- .text._ZN3cub18CUB_300001_SM_10006detail8for_each13static_kernelINS2_12policy_hub_t12policy_500_tElN6thrust24THRUST_300001_SM_1000_NS8cuda_cub6__fill7functorINS7_6detail15normal_iteratorINS7_10device_ptrIfEEEEiEEEEvT0_T1_ --------------------------
	.section	.text._ZN3cub18CUB_300001_SM_10006detail8for_each13static_kernelINS2_12policy_hub_t12policy_500_tElN6thrust24THRUST_300001_SM_1000_NS8cuda_cub6__fill7functorINS7_6detail15normal_iteratorINS7_10device_ptrIfEEEEiEEEEvT0_T1_,"ax",@progbits
	.align	128
        .global         _ZN3cub18CUB_300001_SM_10006detail8for_each13static_kernelINS2_12policy_hub_t12policy_500_tElN6thrust24THRUST_300001_SM_1000_NS8cuda_cub6__fill7functorINS7_6detail15normal_iteratorINS7_10device_ptrIfEEEEiEEEEvT0_T1_
        .type           _ZN3cub18CUB_300001_SM_10006detail8for_each13static_kernelINS2_12policy_hub_t12policy_500_tElN6thrust24THRUST_300001_SM_1000_NS8cuda_cub6__fill7functorINS7_6detail15normal_iteratorINS7_10device_ptrIfEEEEiEEEEvT0_T1_,@function
        .size           _ZN3cub18CUB_300001_SM_10006detail8for_each13static_kernelINS2_12policy_hub_t12policy_500_tElN6thrust24THRUST_300001_SM_1000_NS8cuda_cub6__fill7functorINS7_6detail15normal_iteratorINS7_10device_ptrIfEEEEiEEEEvT0_T1_,(.L_x_33 - _ZN3cub18CUB_300001_SM_10006detail8for_each13static_kernelINS2_12policy_hub_t12policy_500_tElN6thrust24THRUST_300001_SM_1000_NS8cuda_cub6__fill7functorINS7_6detail15normal_iteratorINS7_10device_ptrIfEEEEiEEEEvT0_T1_)
        .other          _ZN3cub18CUB_300001_SM_10006detail8for_each13static_kernelINS2_12policy_hub_t12policy_500_tElN6thrust24THRUST_300001_SM_1000_NS8cuda_cub6__fill7functorINS7_6detail15normal_iteratorINS7_10device_ptrIfEEEEiEEEEvT0_T1_,@"STO_CUDA_ENTRY STV_DEFAULT"
_ZN3cub18CUB_300001_SM_10006detail8for_each13static_kernelINS2_12policy_hub_t12policy_500_tElN6thrust24THRUST_300001_SM_1000_NS8cuda_cub6__fill7functorINS7_6detail15normal_iteratorINS7_10device_ptrIfEEEEiEEEEvT0_T1_:
.text._ZN3cub18CUB_300001_SM_10006detail8for_each13static_kernelINS2_12policy_hub_t12policy_500_tElN6thrust24THRUST_300001_SM_1000_NS8cuda_cub6__fill7functorINS7_6detail15normal_iteratorINS7_10device_ptrIfEEEEiEEEEvT0_T1_:
        /* <DEDUP_REMOVED lines=12> */
[----:B------:R-:W2:Y:S02]  /*00c0*/  LDCU UR6, c[0x0][0x390] ;  /* 0x00007200ff0677ac */ /* 0x000ea40008000800 */
[----:B--2---:R-:W-:Y:S02]  /*00d0*/  I2FP.F32.S32 R5, UR6 ;  /* 0x0000000600057c45 */ /* 0x004fe40008201400 */
[----:B0-----:R-:W-:-:S05]  /*00e0*/  IADD3 R0, P0, PT, R0, UR4, RZ ;  /* 0x0000000400007c10 */ /* 0x001fca000ff1e0ff */
[----:B------:R-:W-:Y:S01]  /*00f0*/  IMAD.X R3, RZ, RZ, UR5, P0 ;  /* 0x00000005ff037e24 */ /* 0x000fe200080e06ff */
[----:B-1----:R-:W-:-:S04]  /*0100*/  LEA R2, P0, R0, UR10, 0x2 ;  /* 0x0000000a00027c11 */ /* 0x002fc8000f8010ff */
[----:B------:R-:W-:-:S05]  /*0110*/  LEA.HI.X R3, R0, UR11, R3, 0x2, P0 ;  /* 0x0000000b00037c11 */ /* 0x000fca00080f1403 */
[----:B------:R-:W-:Y:S04]  /*0120*/  STG.E desc[UR8][R2.64], R5 ;  /* 0x0000000502007986 */ /* 0x000fe8000c101908 */
[----:B------:R-:W-:Y:S01]  /*0130*/  STG.E desc[UR8][R2.64+0x400], R5 ;  /* 0x0004000502007986 */ /* 0x000fe2000c101908 */
[----:B------:R-:W-:Y:S05]  /*0140*/  EXIT ;  /* 0x000000000000794d */ /* 0x000fea0003800000 */
.L_x_2:
[----:B------:R-:W0:Y:S01]  /*0150*/  S2R R0, SR_TID.X ;  /* 0x0000000000007919 */ /* 0x000e220000002100 */
[----:B------:R-:W1:Y:S01]  /*0160*/  LDCU.64 UR12, c[0x0][0x388] ;  /* 0x00007100ff0c77ac */ /* 0x000e620008000a00 */
[----:B------:R-:W-:Y:S01]  /*0170*/  USHF.R.S32.HI UR7, URZ, 0x1f, UR6 ;  /* 0x0000001fff077899 */ /* 0x000fe20008011406 */
[----:B------:R-:W2:Y:S05]  /*0180*/  LDCU UR10, c[0x0][0x390] ;  /* 0x00007200ff0a77ac */ /* 0x000eaa0008000800 */
[----:B------:R-:W-:Y:S02]  /*0190*/  IMAD.U32 R3, RZ, RZ, UR7 ;  /* 0x00000007ff037e24 */ /* 0x000fe4000f8e00ff */
[----:B------:R-:W-:Y:S01]  /*01a0*/  IMAD.U32 R4, RZ, RZ, UR7 ;  /* 0x00000007ff047e24 */ /* 0x000fe2000f8e00ff */
[----:B--2---:R-:W-:Y:S01]  /*01b0*/  I2FP.F32.S32 R5, UR10 ;  /* 0x0000000a00057c45 */ /* 0x004fe20008201400 */
[C---:B0-----:R-:W-:Y:S01]  /*01c0*/  VIADD R2, R0.reuse, 0x100 ;  /* 0x0000010000027836 */ /* 0x041fe20000000000 */
[----:B------:R-:W-:-:S02]  /*01d0*/  ISETP.LT.U32.AND P0, PT, R0, UR6, PT ;  /* 0x0000000600007c0c */ /* 0x000fc4000bf01070 */
[----:B------:R-:W-:Y:S02]  /*01e0*/  IADD3 R0, P2, PT, R0, UR4, RZ ;  /* 0x0000000400007c10 */ /* 0x000fe4000ff5e0ff */
[----:B------:R-:W-:Y:S02]  /*01f0*/  ISETP.LT.U32.AND P1, PT, R2, UR6, PT ;  /* 0x0000000602007c0c */ /* 0x000fe4000bf21070 */
[----:B------:R-:W-:Y:S01]  /*0200*/  ISETP.GT.AND.EX P0, PT, R3, RZ, PT, P0 ;  /* 0x000000ff0300720c */ /* 0x000fe20003f04300 */
[----:B------:R-:W-:Y:S01]  /*0210*/  IMAD.X R3, RZ, RZ, UR5, P2 ;  /* 0x00000005ff037e24 */ /* 0x000fe200090e06ff */
[----:B------:R-:W-:Y:S02]  /*0220*/  ISETP.GT.AND.EX P1, PT, R4, RZ, PT, P1 ;  /* 0x000000ff0400720c */ /* 0x000fe40003f24310 */
[----:B-1----:R-:W-:-:S04]  /*0230*/  LEA R2, P2, R0, UR12, 0x2 ;  /* 0x0000000c00027c11 */ /* 0x002fc8000f8410ff */
[----:B------:R-:W-:-:S05]  /*0240*/  LEA.HI.X R3, R0, UR13, R3, 0x2, P2 ;  /* 0x0000000d00037c11 */ /* 0x000fca00090f1403 */
[----:B------:R0:W-:Y:S02]  /*0250*/  @P0 STG.E desc[UR8][R2.64], R5 ;  /* 0x0000000502000986 */ /* 0x0001e4000c101908 */
[----:B------:R-:W-:Y:S05]  /*0260*/  @!P1 EXIT ;  /* 0x000000000000994d */ /* 0x000fea0003800000 */
[----:B------:R-:W-:Y:S01]  /*0270*/  STG.E desc[UR8][R2.64+0x400], R5 ;  /* 0x0004000502007986 */ /* 0x000fe2000c101908 */
[----:B------:R-:W-:Y:S05]  /*0280*/  EXIT ;  /* 0x000000000000794d */ /* 0x000fea0003800000 */
.L_x_3:
        /* <DEDUP_REMOVED lines=15> */
.L_x_33:


//--------------------- .text._ZN3cub18CUB_300001_SM_10006detail8for_each13static_kernelINS2_12policy_hub_t12policy_500_tEmN6thrust24THRUST_300001_SM_1000_NS8cuda_cub20__uninitialized_fill7functorINS7_10device_ptrIiEEiEEEEvT0_T1_ --------------------------
	.section	.text._ZN3cub18CUB_300001_SM_10006detail8for_each13static_kernelINS2_12policy_hub_t12policy_500_tEmN6thrust24THRUST_300001_SM_1000_NS8cuda_cub20__uninitialized_fill7functorINS7_10device_ptrIiEEiEEEEvT0_T1_,"ax",@progbits
	.align	128
        .global         _ZN3cub18CUB_300001_SM_10006detail8for_each13static_kernelINS2_12policy_hub_t12policy_500_tEmN6thrust24THRUST_300001_SM_1000_NS8cuda_cub20__uninitialized_fill7functorINS7_10device_ptrIiEEiEEEEvT0_T1_
        .type           _ZN3cub18CUB_300001_SM_10006detail8for_each13static_kernelINS2_12policy_hub_t12policy_500_tEmN6thrust24THRUST_300001_SM_1000_NS8cuda_cub20__uninitialized_fill7functorINS7_10device_ptrIiEEiEEEEvT0_T1_,@function
        .size           _ZN3cub18CUB_300001_SM_10006detail8for_each13static_kernelINS2_12policy_hub_t12policy_500_tEmN6thrust24THRUST_300001_SM_1000_NS8cuda_cub20__uninitialized_fill7functorINS7_10device_ptrIiEEiEEEEvT0_T1_,(.L_x_34 - _ZN3cub18CUB_300001_SM_10006detail8for_each13static_kernelINS2_12policy_hub_t12policy_500_tEmN6thrust24THRUST_300001_SM_1000_NS8cuda_cub20__uninitialized_fill7functorINS7_10device_ptrIiEEiEEEEvT0_T1_)
        .other          _ZN3cub18CUB_300001_SM_10006detail8for_each13static_kernelINS2_12policy_hub_t12policy_500_tEmN6thrust24THRUST_300001_SM_1000_NS8cuda_cub20__uninitialized_fill7functorINS7_10device_ptrIiEEiEEEEvT0_T1_,@"STO_CUDA_ENTRY STV_DEFAULT"
_ZN3cub18CUB_300001_SM_10006detail8for_each13static_kernelINS2_12policy_hub_t12policy_500_tEmN6thrust24THRUST_300001_SM_1000_NS8cuda_cub20__uninitialized_fill7functorINS7_10device_ptrIiEEiEEEEvT0_T1_:
.text._ZN3cub18CUB_300001_SM_10006detail8for_each13static_kernelINS2_12policy_hub_t12policy_500_tEmN6thrust24THRUST_300001_SM_1000_NS8cuda_cub20__uninitialized_fill7functorINS7_10device_ptrIiEEiEEEEvT0_T1_:
        /* <DEDUP_REMOVED lines=8> */
[----:B------:R-:W-:-:S09]  /*0080*/  UISETP.GE.U32.AND.EX UP0, UPT, UR7, URZ, UPT, UP0 ;  /* 0x000000ff0700728c */ /* 0x000fd2000bf06100 */
        /* <DEDUP_REMOVED lines=11> */
.L_x_4:
[----:B------:R-:W0:Y:S01]  /*0140*/  S2R R0, SR_TID.X ;  /* 0x0000000000007919 */ /* 0x000e220000002100 */
[----:B------:R-:W-:Y:S01]  /*0150*/  IMAD.U32 R2, RZ, RZ, UR7 ;  /* 0x00000007ff027e24 */ /* 0x000fe2000f8e00ff */
[----:B------:R-:W1:Y:S01]  /*0160*/  LDCU.64 UR10, c[0x0][0x388] ;  /* 0x00007100ff0a77ac */ /* 0x000e620008000a00 */
[----:B------:R-:W-:Y:S01]  /*0170*/  IMAD.U32 R4, RZ, RZ, UR7 ;  /* 0x00000007ff047e24 */ /* 0x000fe2000f8e00ff */
[----:B0-----:R-:W-:-:S04]  /*0180*/  ISETP.LT.U32.AND P0, PT, R0, UR6, PT ;  /* 0x0000000600007c0c */ /* 0x001fc8000bf01070 */
[----:B------:R-:W-:Y:S01]  /*0190*/  ISETP.GT.U32.AND.EX P0, PT, R2, RZ, PT, P0 ;  /* 0x000000ff0200720c */ /* 0x000fe20003f04100 */
[C---:B------:R-:W-:Y:S01]  /*01a0*/  VIADD R2, R0.reuse, 0x100 ;  /* 0x0000010000027836 */ /* 0x040fe20000000000 */
[----:B------:R-:W-:-:S04]  /*01b0*/  IADD3 R0, P2, PT, R0, UR4, RZ ;  /* 0x0000000400007c10 */ /* 0x000fc8000ff5e0ff */
[----:B------:R-:W-:Y:S01]  /*01c0*/  ISETP.LT.U32.AND P1, PT, R2, UR6, PT ;  /* 0x0000000602007c0c */ /* 0x000fe2000bf21070 */
[----:B------:R-:W-:Y:S01]  /*01d0*/  IMAD.X R3, RZ, RZ, UR5, P2 ;  /* 0x00000005ff037e24 */ /* 0x000fe200090e06ff */
[----:B-1----:R-:W-:Y:S02]  /*01e0*/  LEA R2, P2, R0, UR10, 0x2 ;  /* 0x0000000a00027c11 */ /* 0x002fe4000f8410ff */
[----:B------:R-:W-:Y:S02]  /*01f0*/  ISETP.GT.U32.AND.EX P1, PT, R4, RZ, PT, P1 ;  /* 0x000000ff0400720c */ /* 0x000fe40003f24110 */
[----:B------:R-:W-:Y:S01]  /*0200*/  LEA.HI.X R3, R0, UR11, R3, 0x2, P2 ;  /* 0x0000000b00037c11 */ /* 0x000fe200090f1403 */
[----:B------:R-:W0:Y:S04]  /*0210*/  @P0 LDC R5, c[0x0][0x390] ;  /* 0x0000e400ff050b82 */ /* 0x000e280000000800 */
[----:B0-----:R0:W-:Y:S06]  /*0220*/  @P0 STG.E desc[UR8][R2.64], R5 ;  /* 0x0000000502000986 */ /* 0x0011ec000c101908 */
[----:B------:R-:W-:Y:S05]  /*0230*/  @!P1 EXIT ;  /* 0x000000000000994d */ /* 0x000fea0003800000 */
[----:B0-----:R-:W0:Y:S02]  /*0240*/  LDC R5, c[0x0][0x390] ;  /* 0x0000e400ff057b82 */ /* 0x001e240000000800 */
[----:B0-----:R-:W-:Y:S01]  /*0250*/  STG.E desc[UR8][R2.64+0x400], R5 ;  /* 0x0004000502007986 */ /* 0x001fe2000c101908 */
[----:B------:R-:W-:Y:S05]  /*0260*/  EXIT ;  /* 0x000000000000794d */ /* 0x000fea0003800000 */
.L_x_5:
        /* <DEDUP_REMOVED lines=9> */
.L_x_34:


//--------------------- .text._ZN3cub18CUB_300001_SM_10006detail8for_each13static_kernelINS2_12policy_hub_t12policy_500_tEmN6thrust24THRUST_300001_SM_1000_NS8cuda_cub20__uninitialized_fill7functorINS7_10device_ptrIfEEfEEEEvT0_T1_ --------------------------
	.section	.text._ZN3cub18CUB_300001_SM_10006detail8for_each13static_kernelINS2_12policy_hub_t12policy_500_tEmN6thrust24THRUST_300001_SM_1000_NS8cuda_cub20__uninitialized_fill7functorINS7_10device_ptrIfEEfEEEEvT0_T1_,"ax",@progbits
	.align	128
        .global         _ZN3cub18CUB_300001_SM_10006detail8for_each13static_kernelINS2_12policy_hub_t12policy_500_tEmN6thrust24THRUST_300001_SM_1000_NS8cuda_cub20__uninitialized_fill7functorINS7_10device_ptrIfEEfEEEEvT0_T1_
        .type           _ZN3cub18CUB_300001_SM_10006detail8for_each13static_kernelINS2_12policy_hub_t12policy_500_tEmN6thrust24THRUST_300001_SM_1000_NS8cuda_cub20__uninitialized_fill7functorINS7_10device_ptrIfEEfEEEEvT0_T1_,@function
        .size           _ZN3cub18CUB_300001_SM_10006detail8for_each13static_kernelINS2_12policy_hub_t12policy_500_tEmN6thrust24THRUST_300001_SM_1000_NS8cuda_cub20__uninitialized_fill7functorINS7_10device_ptrIfEEfEEEEvT0_T1_,(.L_x_35 - _ZN3cub18CUB_300001_SM_10006detail8for_each13static_kernelINS2_12policy_hub_t12policy_500_tEmN6thrust24THRUST_300001_SM_1000_NS8cuda_cub20__uninitialized_fill7functorINS7_10device_ptrIfEEfEEEEvT0_T1_)
        .other          _ZN3cub18CUB_300001_SM_10006detail8for_each13static_kernelINS2_12policy_hub_t12policy_500_tEmN6thrust24THRUST_300001_SM_1000_NS8cuda_cub20__uninitialized_fill7functorINS7_10device_ptrIfEEfEEEEvT0_T1_,@"STO_CUDA_ENTRY STV_DEFAULT"
_ZN3cub18CUB_300001_SM_10006detail8for_each13static_kernelINS2_12policy_hub_t12policy_500_tEmN6thrust24THRUST_300001_SM_1000_NS8cuda_cub20__uninitialized_fill7functorINS7_10device_ptrIfEEfEEEEvT0_T1_:
.text._ZN3cub18CUB_300001_SM_10006detail8for_each13static_kernelINS2_12policy_hub_t12policy_500_tEmN6thrust24THRUST_300001_SM_1000_NS8cuda_cub20__uninitialized_fill7functorINS7_10device_ptrIfEEfEEEEvT0_T1_:
        /* <DEDUP_REMOVED lines=20> */
.L_x_6:
        /* <DEDUP_REMOVED lines=19> */
.L_x_7:
        /* <DEDUP_REMOVED lines=9> */
.L_x_35:


//--------------------- .text._ZN3cub18CUB_300001_SM_10006detail11EmptyKernelIvEEvv --------------------------
	.section	.text._ZN3cub18CUB_300001_SM_10006detail11EmptyKernelIvEEvv,"ax",@progbits
	.align	128
        .global         _ZN3cub18CUB_300001_SM_10006detail11EmptyKernelIvEEvv
        .type           _ZN3cub18CUB_300001_SM_10006detail11EmptyKernelIvEEvv,@function
        .size           _ZN3cub18CUB_300001_SM_10006detail11EmptyKernelIvEEvv,(.L_x_36 - _ZN3cub18CUB_300001_SM_10006detail11EmptyKernelIvEEvv)
        .other          _ZN3cub18CUB_300001_SM_10006detail11EmptyKernelIvEEvv,@"STO_CUDA_ENTRY STV_DEFAULT"
_ZN3cub18CUB_300001_SM_10006detail11EmptyKernelIvEEvv:
.text._ZN3cub18CUB_300001_SM_10006detail11EmptyKernelIvEEvv:
[----:B------:R-:W-:Y:S01]  /*0000*/  LDC R1, c[0x0][0x37c] ;  /* 0x0000df00ff017b82 */ /* 0x000fe20000000800 */
[----:B------:R-:W-:Y:S05]  /*0010*/  EXIT ;  /* 0x000000000000794d */ /* 0x000fea0003800000 */
.L_x_8:
        /* <DEDUP_REMOVED lines=14> */
.L_x_36:


//--------------------- .text._Z11getNewMeansN6thrust24THRUST_300001_SM_1000_NS10device_ptrIfEES2_S2_S2_NS1_IiEE --------------------------
	.section	.text._Z11getNewMeansN6thrust24THRUST_300001_SM_1000_NS10device_ptrIfEES2_S2_S2_NS1_IiEE,"ax",@progbits
	.align	128
        .global         _Z11getNewMeansN6thrust24THRUST_300001_SM_1000_NS10device_ptrIfEES2_S2_S2_NS1_IiEE
        .type           _Z11getNewMeansN6thrust24THRUST_300001_SM_1000_NS10device_ptrIfEES2_S2_S2_NS1_IiEE,@function
        .size           _Z11getNewMeansN6thrust24THRUST_300001_SM_1000_NS10device_ptrIfEES2_S2_S2_NS1_IiEE,(.L_x_31 - _Z11getNewMeansN6thrust24THRUST_300001_SM_1000_NS10device_ptrIfEES2_S2_S2_NS1_IiEE)
        .other          _Z11getNewMeansN6thrust24THRUST_300001_SM_1000_NS10device_ptrIfEES2_S2_S2_NS1_IiEE,@"STO_CUDA_ENTRY STV_DEFAULT"
_Z11getNewMeansN6thrust24THRUST_300001_SM_1000_NS10device_ptrIfEES2_S2_S2_NS1_IiEE:
.text._Z11getNewMeansN6thrust24THRUST_300001_SM_1000_NS10device_ptrIfEES2_S2_S2_NS1_IiEE:
[----:B------:R-:W-:Y:S01]  /*0000*/  LDC R1, c[0x0][0x37c] ;  /* 0x0000df00ff017b82 */ /* 0x000fe20000000800 */
[----:B------:R-:W0:Y:S07]  /*0010*/  S2R R3, SR_TID.X ;  /* 0x0000000000037919 */ /* 0x000e2e0000002100 */
[----:B------:R-:W0:Y:S01]  /*0020*/  S2UR UR6, SR_CTAID.X ;  /* 0x00000000000679c3 */ /* 0x000e220000002500 */
[----:B------:R-:W1:Y:S07]  /*0030*/  LDCU.64 UR4, c[0x0][0x358] ;  /* 0x00006b00ff0477ac */ /* 0x000e6e0008000a00 */
[----:B------:R-:W0:Y:S08]  /*0040*/  LDC R2, c[0x0][0x360] ;  /* 0x0000d800ff027b82 */ /* 0x000e300000000800 */
[----:B------:R-:W2:Y:S08]  /*0050*/  LDC.64 R4, c[0x0][0x3a0] ;  /* 0x0000e800ff047b82 */ /* 0x000eb00000000a00 */
[----:B------:R-:W3:Y:S01]  /*0060*/  LDC.64 R6, c[0x0][0x390] ;  /* 0x0000e400ff067b82 */ /* 0x000ee20000000a00 */
[----:B0-----:R-:W-:-:S04]  /*0070*/  IMAD R2, R2, UR6, R3 ;  /* 0x0000000602027c24 */ /* 0x001fc8000f8e0203 */
[----:B--2---:R-:W-:-:S06]  /*0080*/  IMAD.WIDE R4, R2, 0x4, R4 ;  /* 0x0000000402047825 */ /* 0x004fcc00078e0204 */
[----:B-1----:R-:W2:Y:S01]  /*0090*/  LDG.E R4, desc[UR4][R4.64] ;  /* 0x0000000404047981 */ /* 0x002ea2000c1e1900 */
[----:B---3--:R-:W-:-:S05]  /*00a0*/  IMAD.WIDE R6, R2, 0x4, R6 ;  /* 0x0000000402067825 */ /* 0x008fca00078e0206 */
[----:B------:R-:W3:Y:S01]  /*00b0*/  LDG.E R0, desc[UR4][R6.64] ;  /* 0x0000000406007981 */ /* 0x000ee2000c1e1900 */
[----:B------:R-:W-:Y:S01]  /*00c0*/  BSSY.RECONVERGENT B0, `(.L_x_9) ;  /* 0x000000f000007945 */ /* 0x000fe20003800200 */
[----:B--2---:R-:W-:Y:S02]  /*00d0*/  ISETP.NE.AND P0, PT, R4, RZ, PT ;  /* 0x000000ff0400720c */ /* 0x004fe40003f05270 */
[----:B------:R-:W-:-:S04]  /*00e0*/  I2FP.F32.S32 R3, R4 ;  /* 0x0000000400037245 */ /* 0x000fc80000201400 */
[----:B------:R-:W-:-:S04]  /*00f0*/  FSEL R3, R3, 1, P0 ;  /* 0x3f80000003037808 */ /* 0x000fc80000000000 */
[----:B------:R-:W0:Y:S08]  /*0100*/  MUFU.RCP R8, R3 ;  /* 0x0000000300087308 */ /* 0x000e300000001000 */
[----:B---3--:R-:W1:Y:S01]  /*0110*/  FCHK P0, R0, R3 ;  /* 0x0000000300007302 */ /* 0x008e620000000000 */
[----:B0-----:R-:W-:-:S04]  /*0120*/  FFMA R9, -R3, R8, 1 ;  /* 0x3f80000003097423 */ /* 0x001fc80000000108 */
[----:B------:R-:W-:-:S04]  /*0130*/  FFMA R9, R8, R9, R8 ;  /* 0x0000000908097223 */ /* 0x000fc80000000008 */
[----:B------:R-:W-:-:S04]  /*0140*/  FFMA R4, R0, R9, RZ ;  /* 0x0000000900047223 */ /* 0x000fc800000000ff */
[----:B------:R-:W-:-:S04]  /*0150*/  FFMA R5, -R3, R4, R0 ;  /* 0x0000000403057223 */ /* 0x000fc80000000100 */
[----:B------:R-:W-:Y:S01]  /*0160*/  FFMA R9, R9, R5, R4 ;  /* 0x0000000509097223 */ /* 0x000fe20000000004 */
[----:B-1----:R-:W-:Y:S06]  /*0170*/  @!P0 BRA `(.L_x_10) ;  /* 0x00000000000c8947 */ /* 0x002fec0003800000 */
[----:B------:R-:W-:-:S07]  /*0180*/  MOV R4, 0x1a0 ;  /* 0x000001a000047802 */ /* 0x000fce0000000f00 */
[----:B------:R-:W-:Y:S05]  /*0190*/  CALL.REL.NOINC `($__internal_0_$__cuda_sm3x_div_rn_noftz_f32_slowpath) ;  /* 0x0000000000687944 */ /* 0x000fea0003c00000 */
[----:B------:R-:W-:-:S07]  /*01a0*/  IMAD.MOV.U32 R9, RZ, RZ, R0 ;  /* 0x000000ffff097224 */ /* 0x000fce00078e0000 */
.L_x_10:
[----:B------:R-:W-:Y:S05]  /*01b0*/  BSYNC.RECONVERGENT B0 ;  /* 0x0000000000007941 */ /* 0x000fea0003800200 */
.L_x_9:
[----:B------:R-:W0:Y:S08]  /*01c0*/  LDC.64 R4, c[0x0][0x380] ;  /* 0x0000e000ff047b82 */ /* 0x000e300000000a00 */
[----:B------:R-:W1:Y:S01]  /*01d0*/  LDC.64 R6, c[0x0][0x398] ;  /* 0x0000e600ff067b82 */ /* 0x000e620000000a00 */
[----:B0-----:R-:W-:-:S05]  /*01e0*/  IMAD.WIDE R4, R2, 0x4, R4 ;  /* 0x0000000402047825 */ /* 0x001fca00078e0204 */
[----:B------:R0:W-:Y:S01]  /*01f0*/  STG.E desc[UR4][R4.64], R9 ;  /* 0x0000000904007986 */ /* 0x0001e2000c101904 */
[----:B-1----:R-:W-:-:S06]  /*0200*/  IMAD.WIDE R6, R2, 0x4, R6 ;  /* 0x0000000402067825 */ /* 0x002fcc00078e0206 */
[----:B------:R-:W2:Y:S01]  /*0210*/  LDG.E R6, desc[UR4][R6.64] ;  /* 0x0000000406067981 */ /* 0x000ea2000c1e1900 */
[----:B------:R-:W1:Y:S01]  /*0220*/  MUFU.RCP R0, R3 ;  /* 0x0000000300007308 */ /* 0x000e620000001000 */
[----:B------:R-:W-:Y:S01]  /*0230*/  BSSY.RECONVERGENT B0, `(.L_x_11) ;  /* 0x000000c000007945 */ /* 0x000fe20003800200 */
[----:B-1----:R-:W-:-:S04]  /*0240*/  FFMA R11, -R3, R0, 1 ;  /* 0x3f800000030b7423 */ /* 0x002fc80000000100 */
[----:B------:R-:W-:Y:S02]  /*0250*/  FFMA R0, R0, R11, R0 ;  /* 0x0000000b00007223 */ /* 0x000fe40000000000 */
[----:B--2---:R-:W1:Y:S02]  /*0260*/  FCHK P0, R6, R3 ;  /* 0x0000000306007302 */ /* 0x004e640000000000 */
[----:B------:R-:W-:-:S04]  /*0270*/  FFMA R11, R0, R6, RZ ;  /* 0x00000006000b7223 */ /* 0x000fc800000000ff */
[----:B------:R-:W-:-:S04]  /*0280*/  FFMA R8, -R3, R11, R6 ;  /* 0x0000000b03087223 */ /* 0x000fc80000000106 */
[----:B------:R-:W-:Y:S01]  /*0290*/  FFMA R11, R0, R8, R11 ;  /* 0x00000008000b7223 */ /* 0x000fe2000000000b */
[----:B01----:R-:W-:Y:S06]  /*02a0*/  @!P0 BRA `(.L_x_12) ;  /* 0x0000000000108947 */ /* 0x003fec0003800000 */
[----:B------:R-:W-:Y:S01]  /*02b0*/  IMAD.MOV.U32 R0, RZ, RZ, R6 ;  /* 0x000000ffff007224 */ /* 0x000fe200078e0006 */
[----:B------:R-:W-:-:S07]  /*02c0*/  MOV R4, 0x2e0 ;  /* 0x000002e000047802 */ /* 0x000fce0000000f00 */
[----:B------:R-:W-:Y:S05]  /*02d0*/  CALL.REL.NOINC `($__internal_0_$__cuda_sm3x_div_rn_noftz_f32_slowpath) ;  /* 0x0000000000187944 */ /* 0x000fea0003c00000 */
[----:B------:R-:W-:-:S07]  /*02e0*/  IMAD.MOV.U32 R11, RZ, RZ, R0 ;  /* 0x000000ffff0b7224 */ /* 0x000fce00078e0000 */
.L_x_12:
[----:B------:R-:W-:Y:S05]  /*02f0*/  BSYNC.RECONVERGENT B0 ;  /* 0x0000000000007941 */ /* 0x000fea0003800200 */
.L_x_11:
[----:B------:R-:W0:Y:S02]  /*0300*/  LDC.64 R4, c[0x0][0x388] ;  /* 0x0000e200ff047b82 */ /* 0x000e240000000a00 */
[----:B0-----:R-:W-:-:S05]  /*0310*/  IMAD.WIDE R2, R2, 0x4, R4 ;  /* 0x0000000402027825 */ /* 0x001fca00078e0204 */
[----:B------:R-:W-:Y:S01]  /*0320*/  STG.E desc[UR4][R2.64], R11 ;  /* 0x0000000b02007986 */ /* 0x000fe2000c101904 */
[----:B------:R-:W-:Y:S05]  /*0330*/  EXIT ;  /* 0x000000000000794d */ /* 0x000fea0003800000 */
        .weak           $__internal_0_$__cuda_sm3x_div_rn_noftz_f32_slowpath
        .type           $__internal_0_$__cuda_sm3x_div_rn_noftz_f32_slowpath,@function
        .size           $__internal_0_$__cuda_sm3x_div_rn_noftz_f32_slowpath,(.L_x_31 - $__internal_0_$__cuda_sm3x_div_rn_noftz_f32_slowpath)
$__internal_0_$__cuda_sm3x_div_rn_noftz_f32_slowpath:
[--C-:B------:R-:W-:Y:S01]  /*0340*/  SHF.R.U32.HI R6, RZ, 0x17, R3.reuse ;  /* 0x00000017ff067819 */ /* 0x100fe20000011603 */
[----:B------:R-:W-:Y:S01]  /*0350*/  BSSY.RECONVERGENT B1, `(.L_x_13) ;  /* 0x0000063000017945 */ /* 0x000fe20003800200 */
[----:B------:R-:W-:Y:S02]  /*0360*/  SHF.R.U32.HI R5, RZ, 0x17, R0 ;  /* 0x00000017ff057819 */ /* 0x000fe40000011600 */
[----:B------:R-:W-:Y:S02]  /*0370*/  LOP3.LUT R12, R6, 0xff, RZ, 0xc0, !PT ;  /* 0x000000ff060c7812 */ /* 0x000fe400078ec0ff */
[----:B------:R-:W-:Y:S01]  /*0380*/  LOP3.LUT R10, R5, 0xff, RZ, 0xc0, !PT ;  /* 0x000000ff050a7812 */ /* 0x000fe200078ec0ff */
[----:B------:R-:W-:Y:S02]  /*0390*/  IMAD.MOV.U32 R5, RZ, RZ, R3 ;  /* 0x000000ffff057224 */ /* 0x000fe400078e0003 */
[----:B------:R-:W-:Y:S02]  /*03a0*/  VIADD R8, R12, 0xffffffff ;  /* 0xffffffff0c087836 */ /* 0x000fe40000000000 */
[----:B------:R-:W-:-:S03]  /*03b0*/  VIADD R7, R10, 0xffffffff ;  /* 0xffffffff0a077836 */ /* 0x000fc60000000000 */
[----:B------:R-:W-:-:S04]  /*03c0*/  ISETP.GT.U32.AND P0, PT, R8, 0xfd, PT ;  /* 0x000000fd0800780c */ /* 0x000fc80003f04070 */
[----:B------:R-:W-:-:S13]  /*03d0*/  ISETP.GT.U32.OR P0, PT, R7, 0xfd, P0 ;  /* 0x000000fd0700780c */ /* 0x000fda0000704470 */
[----:B------:R-:W-:Y:S01]  /*03e0*/  @!P0 IMAD.MOV.U32 R6, RZ, RZ, RZ ;  /* 0x000000ffff068224 */ /* 0x000fe200078e00ff */
[----:B------:R-:W-:Y:S06]  /*03f0*/  @!P0 BRA `(.L_x_14) ;  /* 0x00000000005c8947 */ /* 0x000fec0003800000 */
[----:B------:R-:W-:Y:S02]  /*0400*/  FSETP.GTU.FTZ.AND P0, PT, |R0|, +INF , PT ;  /* 0x7f8000000000780b */ /* 0x000fe40003f1c200 */
[----:B------:R-:W-:-:S04]  /*0410*/  FSETP.GTU.FTZ.AND P1, PT, |R3|, +INF , PT ;  /* 0x7f8000000300780b */ /* 0x000fc80003f3c200 */
[----:B------:R-:W-:-:S13]  /*0420*/  PLOP3.LUT P0, PT, P0, P1, PT, 0xf8, 0x8f ;  /* 0x00000000008f781c */ /* 0x000fda0000703f70 */
[----:B------:R-:W-:Y:S05]  /*0430*/  @P0 BRA `(.L_x_15) ;  /* 0x00000004004c0947 */ /* 0x000fea0003800000 */
[----:B------:R-:W-:-:S13]  /*0440*/  LOP3.LUT P0, RZ, R5, 0x7fffffff, R0, 0xc8, !PT ;  /* 0x7fffffff05ff7812 */ /* 0x000fda000780c800 */
[----:B------:R-:W-:Y:S05]  /*0450*/  @!P0 BRA `(.L_x_16) ;  /* 0x00000004003c8947 */ /* 0x000fea0003800000 */
[C---:B------:R-:W-:Y:S02]  /*0460*/  FSETP.NEU.FTZ.AND P2, PT, |R0|.reuse, +INF , PT ;  /* 0x7f8000000000780b */ /* 0x040fe40003f5d200 */
[----:B------:R-:W-:Y:S02]  /*0470*/  FSETP.NEU.FTZ.AND P1, PT, |R3|, +INF , PT ;  /* 0x7f8000000300780b */ /* 0x000fe40003f3d200 */
[----:B------:R-:W-:-:S11]  /*0480*/  FSETP.NEU.FTZ.AND P0, PT, |R0|, +INF , PT ;  /* 0x7f8000000000780b */ /* 0x000fd60003f1d200 */
[----:B------:R-:W-:Y:S05]  /*0490*/  @!P1 BRA !P2, `(.L_x_16) ;  /* 0x00000004002c9947 */ /* 0x000fea0005000000 */
[----:B------:R-:W-:-:S04]  /*04a0*/  LOP3.LUT P2, RZ, R0, 0x7fffffff, RZ, 0xc0, !PT ;  /* 0x7fffffff00ff7812 */ /* 0x000fc8000784c0ff */
[----:B------:R-:W-:-:S13]  /*04b0*/  PLOP3.LUT P1, PT, P1, P2, PT, 0x2f, 0xf2 ;  /* 0x0000000000f2781c */ /* 0x000fda0000f24577 */
[----:B------:R-:W-:Y:S05]  /*04c0*/  @P1 BRA `(.L_x_17) ;  /* 0x0000000400181947 */ /* 0x000fea0003800000 */
[----:B------:R-:W-:-:S04]  /*04d0*/  LOP3.LUT P1, RZ, R5, 0x7fffffff, RZ, 0xc0, !PT ;  /* 0x7fffffff05ff7812 */ /* 0x000fc8000782c0ff */
[----:B------:R-:W-:-:S13]  /*04e0*/  PLOP3.LUT P0, PT, P0, P1, PT, 0x2f, 0xf2 ;  /* 0x0000000000f2781c */ /* 0x000fda0000702577 */
[----:B------:R-:W-:Y:S05]  /*04f0*/  @P0 BRA `(.L_x_18) ;  /* 0x0000000400000947 */ /* 0x000fea0003800000 */
[----:B------:R-:W-:Y:S02]  /*0500*/  ISETP.GE.AND P0, PT, R7, RZ, PT ;  /* 0x000000ff0700720c */ /* 0x000fe40003f06270 */
[----:B------:R-:W-:-:S11]  /*0510*/  ISETP.GE.AND P1, PT, R8, RZ, PT ;  /* 0x000000ff0800720c */ /* 0x000fd60003f26270 */
[----:B------:R-:W-:Y:S02]  /*0520*/  @P0 IMAD.MOV.U32 R6, RZ, RZ, RZ ;  /* 0x000000ffff060224 */ /* 0x000fe400078e00ff */
[----:B------:R-:W-:Y:S01]  /*0530*/  @!P0 FFMA R0, R0, 1.84467440737095516160e+19, RZ ;  /* 0x5f80000000008823 */ /* 0x000fe200000000ff */
[----:B------:R-:W-:Y:S02]  /*0540*/  @!P0 IMAD.MOV.U32 R6, RZ, RZ, -0x40 ;  /* 0xffffffc0ff068424 */ /* 0x000fe400078e00ff */
[----:B------:R-:W-:Y:S02]  /*0550*/  @!P1 FFMA R5, R3, 1.84467440737095516160e+19, RZ ;  /* 0x5f80000003059823 */ /* 0x000fe400000000ff */
[----:B------:R-:W-:-:S07]  /*0560*/  @!P1 VIADD R6, R6, 0x40 ;  /* 0x0000004006069836 */ /* 0x000fce0000000000 */
.L_x_14:
[----:B------:R-:W-:Y:S01]  /*0570*/  LEA R8, R12, 0xc0800000, 0x17 ;  /* 0xc08000000c087811 */ /* 0x000fe200078eb8ff */
[----:B------:R-:W-:Y:S04]  /*0580*/  BSSY.RECONVERGENT B2, `(.L_x_19) ;  /* 0x0000036000027945 */ /* 0x000fe80003800200 */
[----:B------:R-:W-:Y:S02]  /*0590*/  IMAD.IADD R8, R5, 0x1, -R8 ;  /* 0x0000000105087824 */ /* 0x000fe400078e0a08 */
[----:B------:R-:W-:Y:S02]  /*05a0*/  VIADD R5, R10, 0xffffff81 ;  /* 0xffffff810a057836 */ /* 0x000fe40000000000 */
[----:B------:R-:W0:Y:S01]  /*05b0*/  MUFU.RCP R7, R8 ;  /* 0x0000000800077308 */ /* 0x000e220000001000 */
[----:B------:R-:W-:Y:S01]  /*05c0*/  FADD.FTZ R9, -R8, -RZ ;  /* 0x800000ff08097221 */ /* 0x000fe20000010100 */
[----:B------:R-:W-:-:S03]  /*05d0*/  IMAD R0, R5, -0x800000, R0 ;  /* 0xff80000005007824 */ /* 0x000fc600078e0200 */
[----:B0-----:R-:W-:-:S04]  /*05e0*/  FFMA R10, R7, R9, 1 ;  /* 0x3f800000070a7423 */ /* 0x001fc80000000009 */
[----:B------:R-:W-:-:S04]  /*05f0*/  FFMA R14, R7, R10, R7 ;  /* 0x0000000a070e7223 */ /* 0x000fc80000000007 */
[----:B------:R-:W-:-:S04]  /*0600*/  FFMA R7, R0, R14, RZ ;  /* 0x0000000e00077223 */ /* 0x000fc800000000ff */
[----:B------:R-:W-:-:S04]  /*0610*/  FFMA R10, R9, R7, R0 ;  /* 0x00000007090a7223 */ /* 0x000fc80000000000 */
[----:B------:R-:W-:Y:S01]  /*0620*/  FFMA R11, R14, R10, R7 ;  /* 0x0000000a0e0b7223 */ /* 0x000fe20000000007 */
[----:B------:R-:W-:-:S03]  /*0630*/  IADD3 R7, PT, PT, R5, 0x7f, -R12 ;  /* 0x0000007f05077810 */ /* 0x000fc60007ffe80c */
[----:B------:R-:W-:Y:S02]  /*0640*/  FFMA R10, R9, R11, R0 ;  /* 0x0000000b090a7223 */ /* 0x000fe40000000000 */
[----:B------:R-:W-:Y:S02]  /*0650*/  IMAD.IADD R7, R7, 0x1, R6 ;  /* 0x0000000107077824 */ /* 0x000fe400078e0206 */
[----:B------:R-:W-:-:S05]  /*0660*/  FFMA R0, R14, R10, R11 ;  /* 0x0000000a0e007223 */ /* 0x000fca000000000b */
[----:B------:R-:W-:-:S04]  /*0670*/  SHF.R.U32.HI R5, RZ, 0x17, R0 ;  /* 0x00000017ff057819 */ /* 0x000fc80000011600 */
[----:B------:R-:W-:-:S05]  /*0680*/  LOP3.LUT R5, R5, 0xff, RZ, 0xc0, !PT ;  /* 0x000000ff05057812 */ /* 0x000fca00078ec0ff */
[----:B------:R-:W-:-:S04]  /*0690*/  IMAD.IADD R9, R5, 0x1, R7 ;  /* 0x0000000105097824 */ /* 0x000fc800078e0207 */
[----:B------:R-:W-:-:S05]  /*06a0*/  VIADD R5, R9, 0xffffffff ;  /* 0xffffffff09057836 */ /* 0x000fca0000000000 */
[----:B------:R-:W-:-:S13]  /*06b0*/  ISETP.GE.U32.AND P0, PT, R5, 0xfe, PT ;  /* 0x000000fe0500780c */ /* 0x000fda0003f06070 */
[----:B------:R-:W-:Y:S05]  /*06c0*/  @!P0 BRA `(.L_x_20) ;  /* 0x0000000000808947 */ /* 0x000fea0003800000 */
[----:B------:R-:W-:-:S13]  /*06d0*/  ISETP.GT.AND P0, PT, R9, 0xfe, PT ;  /* 0x000000fe0900780c */ /* 0x000fda0003f04270 */
[----:B------:R-:W-:Y:S05]  /*06e0*/  @P0 BRA `(.L_x_21) ;  /* 0x00000000006c0947 */ /* 0x000fea0003800000 */
[----:B------:R-:W-:-:S13]  /*06f0*/  ISETP.GE.AND P0, PT, R9, 0x1, PT ;  /* 0x000000010900780c */ /* 0x000fda0003f06270 */
[----:B------:R-:W-:Y:S05]  /*0700*/  @P0 BRA `(.L_x_22) ;  /* 0x0000000000740947 */ /* 0x000fea0003800000 */
[----:B------:R-:W-:Y:S02]  /*0710*/  ISETP.GE.AND P0, PT, R9, -0x18, PT ;  /* 0xffffffe80900780c */ /* 0x000fe40003f06270 */
[----:B------:R-:W-:-:S11]  /*0720*/  LOP3.LUT R0, R0, 0x80000000, RZ, 0xc0, !PT ;  /* 0x8000000000007812 */ /* 0x000fd600078ec0ff */
[----:B------:R-:W-:Y:S05]  /*0730*/  @!P0 BRA `(.L_x_22) ;  /* 0x0000000000688947 */ /* 0x000fea0003800000 */
[CCC-:B------:R-:W-:Y:S01]  /*0740*/  FFMA.RZ R5, R14.reuse, R10.reuse, R11.reuse ;  /* 0x0000000a0e057223 */ /* 0x1c0fe2000000c00b */
[C---:B------:R-:W-:Y:S02]  /*0750*/  VIADD R8, R9.reuse, 0x20 ;  /* 0x0000002009087836 */ /* 0x040fe40000000000 */
[CCC-:B------:R-:W-:Y:S01]  /*0760*/  FFMA.RM R6, R14.reuse, R10.reuse, R11.reuse ;  /* 0x0000000a0e067223 */ /* 0x1c0fe2000000400b */
[----:B------:R-:W-:Y:S02]  /*0770*/  ISETP.NE.AND P2, PT, R9, RZ, PT ;  /* 0x000000ff0900720c */ /* 0x000fe40003f45270 */
[----:B------:R-:W-:Y:S01]  /*0780*/  LOP3.LUT R7, R5, 0x7fffff, RZ, 0xc0, !PT ;  /* 0x007fffff05077812 */ /* 0x000fe200078ec0ff */
[----:B------:R-:W-:Y:S01]  /*0790*/  FFMA.RP R5, R14, R10, R11 ;  /* 0x0000000a0e057223 */ /* 0x000fe2000000800b */
[----:B------:R-:W-:Y:S01]  /*07a0*/  ISETP.NE.AND P1, PT, R9, RZ, PT ;  /* 0x000000ff0900720c */ /* 0x000fe20003f25270 */
[----:B------:R-:W-:Y:S01]  /*07b0*/  IMAD.MOV R9, RZ, RZ, -R9 ;  /* 0x000000ffff097224 */ /* 0x000fe200078e0a09 */
[----:B------:R-:W-:-:S02]  /*07c0*/  LOP3.LUT R7, R7, 0x800000, RZ, 0xfc, !PT ;  /* 0x0080000007077812 */ /* 0x000fc400078efcff */
[----:B------:R-:W-:Y:S02]  /*07d0*/  FSETP.NEU.FTZ.AND P0, PT, R5, R6, PT ;  /* 0x000000060500720b */ /* 0x000fe40003f1d000 */
[----:B------:R-:W-:Y:S02]  /*07e0*/  SHF.L.U32 R8, R7, R8, RZ ;  /* 0x0000000807087219 */ /* 0x000fe400000006ff */
[----:B------:R-:W-:Y:S02]  /*07f0*/  SEL R6, R9, RZ, P2 ;  /* 0x000000ff09067207 */ /* 0x000fe40001000000 */
[----:B------:R-:W-:Y:S02]  /*0800*/  ISETP.NE.AND P1, PT, R8, RZ, P1 ;  /* 0x000000ff0800720c */ /* 0x000fe40000f25270 */
[----:B------:R-:W-:Y:S02]  /*0810*/  SHF.R.U32.HI R6, RZ, R6, R7 ;  /* 0x00000006ff067219 */ /* 0x000fe40000011607 */
[----:B------:R-:W-:-:S02]  /*0820*/  PLOP3.LUT P0, PT, P0, P1, PT, 0xf8, 0x8f ;  /* 0x00000000008f781c */ /* 0x000fc40000703f70 */
[----:B------:R-:W-:Y:S02]  /*0830*/  SHF.R.U32.HI R8, RZ, 0x1, R6 ;  /* 0x00000001ff087819 */ /* 0x000fe40000011606 */
[----:B------:R-:W-:-:S04]  /*0840*/  SEL R5, RZ, 0x1, !P0 ;  /* 0x00000001ff057807 */ /* 0x000fc80004000000 */
[----:B------:R-:W-:-:S04]  /*0850*/  LOP3.LUT R5, R5, 0x1, R8, 0xf8, !PT ;  /* 0x0000000105057812 */ /* 0x000fc800078ef808 */
[----:B------:R-:W-:-:S05]  /*0860*/  LOP3.LUT R5, R5, R6, RZ, 0xc0, !PT ;  /* 0x0000000605057212 */ /* 0x000fca00078ec0ff */
[----:B------:R-:W-:-:S05]  /*0870*/  IMAD.IADD R5, R8, 0x1, R5 ;  /* 0x0000000108057824 */ /* 0x000fca00078e0205 */
[----:B------:R-:W-:Y:S01]  /*0880*/  LOP3.LUT R0, R5, R0, RZ, 0xfc, !PT ;  /* 0x0000000005007212 */ /* 0x000fe200078efcff */
[----:B------:R-:W-:Y:S06]  /*0890*/  BRA `(.L_x_22) ;  /* 0x0000000000107947 */ /* 0x000fec0003800000 */
.L_x_21:
[----:B------:R-:W-:-:S04]  /*08a0*/  LOP3.LUT R0, R0, 0x80000000, RZ, 0xc0, !PT ;  /* 0x8000000000007812 */ /* 0x000fc800078ec0ff */
[----:B------:R-:W-:Y:S01]  /*08b0*/  LOP3.LUT R0, R0, 0x7f800000, RZ, 0xfc, !PT ;  /* 0x7f80000000007812 */ /* 0x000fe200078efcff */
[----:B------:R-:W-:Y:S06]  /*08c0*/  BRA `(.L_x_22) ;  /* 0x0000000000047947 */ /* 0x000fec0003800000 */
.L_x_20:
[----:B------:R-:W-:-:S07]  /*08d0*/  IMAD R0, R7, 0x800000, R0 ;  /* 0x0080000007007824 */ /* 0x000fce00078e0200 */
.L_x_22:
[----:B------:R-:W-:Y:S05]  /*08e0*/  BSYNC.RECONVERGENT B2 ;  /* 0x0000000000027941 */ /* 0x000fea0003800200 */
.L_x_19:
[----:B------:R-:W-:Y:S05]  /*08f0*/  BRA `(.L_x_23) ;  /* 0x0000000000207947 */ /* 0x000fea0003800000 */
.L_x_18:
[----:B------:R-:W-:-:S04]  /*0900*/  LOP3.LUT R0, R5, 0x80000000, R0, 0x48, !PT ;  /* 0x8000000005007812 */ /* 0x000fc800078e4800 */
[----:B------:R-:W-:Y:S01]  /*0910*/  LOP3.LUT R0, R0, 0x7f800000, RZ, 0xfc, !PT ;  /* 0x7f80000000007812 */ /* 0x000fe200078efcff */
[----:B------:R-:W-:Y:S06]  /*0920*/  BRA `(.L_x_23) ;  /* 0x0000000000147947 */ /* 0x000fec0003800000 */
.L_x_17:
[----:B------:R-:W-:Y:S01]  /*0930*/  LOP3.LUT R0, R5, 0x80000000, R0, 0x48, !PT ;  /* 0x8000000005007812 */ /* 0x000fe200078e4800 */
[----:B------:R-:W-:Y:S06]  /*0940*/  BRA `(.L_x_23) ;  /* 0x00000000000c7947 */ /* 0x000fec0003800000 */
.L_x_16:
[----:B------:R-:W0:Y:S01]  /*0950*/  MUFU.RSQ R0, -QNAN ;  /* 0xffc0000000007908 */ /* 0x000e220000001400 */
[----:B------:R-:W-:Y:S05]  /*0960*/  BRA `(.L_x_23) ;  /* 0x0000000000047947 */ /* 0x000fea0003800000 */
.L_x_15:
[----:B------:R-:W-:-:S07]  /*0970*/  FADD.FTZ R0, R0, R3 ;  /* 0x0000000300007221 */ /* 0x000fce0000010000 */
.L_x_23:
[----:B------:R-:W-:Y:S05]  /*0980*/  BSYNC.RECONVERGENT B1 ;  /* 0x0000000000017941 */ /* 0x000fea0003800200 */
.L_x_13:
[----:B------:R-:W-:-:S04]  /*0990*/  IMAD.MOV.U32 R5, RZ, RZ, 0x0 ;  /* 0x00000000ff057424 */ /* 0x000fc800078e00ff */
[----:B0-----:R-:W-:Y:S05]  /*09a0*/  RET.REL.NODEC R4 `(_Z11getNewMeansN6thrust24THRUST_300001_SM_1000_NS10device_ptrIfEES2_S2_S2_NS1_IiEE) ;  /* 0xfffffff404947950 */ /* 0x001fea0003c3ffff */
.L_x_24:
        /* <DEDUP_REMOVED lines=13> */
.L_x_31:


//--------------------- .text._Z11setClustersN6thrust24THRUST_300001_SM_1000_NS10device_ptrIfEES2_NS1_IiEES2_S2_S2_S2_iiS3_S3_ --------------------------
	.section	.text._Z11setClustersN6thrust24THRUST_300001_SM_1000_NS10device_ptrIfEES2_NS1_IiEES2_S2_S2_S2_iiS3_S3_,"ax",@progbits
	.align	128
        .global         _Z11setClustersN6thrust24THRUST_300001_SM_1000_NS10device_ptrIfEES2_NS1_IiEES2_S2_S2_S2_iiS3_S3_
        .type           _Z11setClustersN6thrust24THRUST_300001_SM_1000_NS10device_ptrIfEES2_NS1_IiEES2_S2_S2_S2_iiS3_S3_,@function
        .size           _Z11setClustersN6thrust24THRUST_300001_SM_1000_NS10device_ptrIfEES2_NS1_IiEES2_S2_S2_S2_iiS3_S3_,(.L_x_38 - _Z11setClustersN6thrust24THRUST_300001_SM_1000_NS10device_ptrIfEES2_NS1_IiEES2_S2_S2_S2_iiS3_S3_)
        .other          _Z11setClustersN6thrust24THRUST_300001_SM_1000_NS10device_ptrIfEES2_NS1_IiEES2_S2_S2_S2_iiS3_S3_,@"STO_CUDA_ENTRY STV_DEFAULT"
_Z11setClustersN6thrust24THRUST_300001_SM_1000_NS10device_ptrIfEES2_NS1_IiEES2_S2_S2_S2_iiS3_S3_:
.text._Z11setClustersN6thrust24THRUST_300001_SM_1000_NS10device_ptrIfEES2_NS1_IiEES2_S2_S2_S2_iiS3_S3_:
[----:B------:R-:W-:Y:S01]  /*0000*/  LDC R1, c[0x0][0x37c] ;  /* 0x0000df00ff017b82 */ /* 0x000fe20000000800 */
[----:B------:R-:W0:Y:S07]  /*0010*/  S2R R11, SR_TID.X ;  /* 0x00000000000b7919 */ /* 0x000e2e0000002100 */
[----:B------:R-:W0:Y:S01]  /*0020*/  S2UR UR4, SR_CTAID.X ;  /* 0x00000000000479c3 */ /* 0x000e220000002500 */
[----:B------:R-:W1:Y:S07]  /*0030*/  LDCU UR5, c[0x0][0x3b8] ;  /* 0x00007700ff0577ac */ /* 0x000e6e0008000800 */
[----:B------:R-:W0:Y:S02]  /*0040*/  LDC R0, c[0x0][0x360] ;  /* 0x0000d800ff007b82 */ /* 0x000e240000000800 */
[----:B0-----:R-:W-:-:S05]  /*0050*/  IMAD R0, R0, UR4, R11 ;  /* 0x0000000400007c24 */ /* 0x001fca000f8e020b */
[----:B-1----:R-:W-:-:S13]  /*0060*/  ISETP.GE.AND P0, PT, R0, UR5, PT ;  /* 0x0000000500007c0c */ /* 0x002fda000bf06270 */
[----:B------:R-:W-:Y:S05]  /*0070*/  @P0 EXIT ;  /* 0x000000000000094d */ /* 0x000fea0003800000 */
[----:B------:R-:W0:Y:S01]  /*0080*/  LDC R2, c[0x0][0x3bc] ;  /* 0x0000ef00ff027b82 */ /* 0x000e220000000800 */
[----:B------:R-:W1:Y:S07]  /*0090*/  LDCU.64 UR4, c[0x0][0x358] ;  /* 0x00006b00ff0477ac */ /* 0x000e6e0008000a00 */
[----:B------:R-:W2:Y:S08]  /*00a0*/  LDC.64 R12, c[0x0][0x388] ;  /* 0x0000e200ff0c7b82 */ /* 0x000eb00000000a00 */
[----:B------:R-:W3:Y:S01]  /*00b0*/  LDC.64 R8, c[0x0][0x380] ;  /* 0x0000e000ff087b82 */ /* 0x000ee20000000a00 */
[----:B0-----:R-:W-:-:S13]  /*00c0*/  ISETP.GE.U32.AND P0, PT, R11, R2, PT ;  /* 0x000000020b00720c */ /* 0x001fda0003f06070 */
[----:B------:R-:W0:Y:S08]  /*00d0*/  @!P0 LDC.64 R4, c[0x0][0x398] ;  /* 0x0000e600ff048b82 */ /* 0x000e300000000a00 */
[----:B------:R-:W4:Y:S01]  /*00e0*/  @!P0 LDC.64 R6, c[0x0][0x3a0] ;  /* 0x0000e800ff068b82 */ /* 0x000f220000000a00 */
[----:B0-----:R-:W-:-:S06]  /*00f0*/  @!P0 IMAD.WIDE.U32 R4, R11, 0x4, R4 ;  /* 0x000000040b048825 */ /* 0x001fcc00078e0004 */
[----:B-1----:R-:W3:Y:S01]  /*0100*/  @!P0 LDG.E R4, desc[UR4][R4.64] ;  /* 0x0000000404048981 */ /* 0x002ee2000c1e1900 */
[----:B----4-:R-:W-:-:S06]  /*0110*/  @!P0 IMAD.WIDE.U32 R6, R11, 0x4, R6 ;  /* 0x000000040b068825 */ /* 0x010fcc00078e0006 */
[----:B------:R-:W4:Y:S01]  /*0120*/  @!P0 LDG.E R6, desc[UR4][R6.64] ;  /* 0x0000000406068981 */ /* 0x000f22000c1e1900 */
[----:B------:R-:W0:Y:S01]  /*0130*/  @!P0 S2R R10, SR_CgaCtaId ;  /* 0x00000000000a8919 */ /* 0x000e220000008800 */
[----:B------:R-:W-:-:S04]  /*0140*/  @!P0 MOV R3, 0x400 ;  /* 0x0000040000038802 */ /* 0x000fc80000000f00 */
[----:B0-----:R-:W-:-:S04]  /*0150*/  @!P0 LEA R3, R10, R3, 0x18 ;  /* 0x000000030a038211 */ /* 0x001fc800078ec0ff */
[----:B------:R-:W-:-:S04]  /*0160*/  @!P0 LEA R11, R11, R3, 0x2 ;  /* 0x000000030b0b8211 */ /* 0x000fc800078e10ff */
[----:B------:R-:W-:Y:S01]  /*0170*/  @!P0 LEA R15, R2, R11, 0x2 ;  /* 0x0000000b020f8211 */ /* 0x000fe200078e10ff */
[----:B--2---:R-:W-:-:S04]  /*0180*/  IMAD.WIDE R12, R0, 0x4, R12 ;  /* 0x00000004000c7825 */ /* 0x004fc800078e020c */
[----:B---3--:R-:W-:-:S04]  /*0190*/  IMAD.WIDE R8, R0, 0x4, R8 ;  /* 0x0000000400087825 */ /* 0x008fc800078e0208 */
[----:B------:R-:W-:Y:S01]  /*01a0*/  IMAD.MOV.U32 R14, RZ, RZ, 0x7fffffff ;  /* 0x7fffffffff0e7424 */ /* 0x000fe200078e00ff */
[----:B------:R0:W-:Y:S04]  /*01b0*/  @!P0 STS [R11], R4 ;  /* 0x000000040b008388 */ /* 0x0001e80000000800 */
[----:B----4-:R0:W-:Y:S01]  /*01c0*/  @!P0 STS [R15], R6 ;  /* 0x000000060f008388 */ /* 0x0101e20000000800 */
[----:B------:R-:W-:Y:S01]  /*01d0*/  BAR.SYNC.DEFER_BLOCKING 0x0 ;  /* 0x0000000000007b1d */ /* 0x000fe20000010000 */
[----:B------:R-:W-:-:S05]  /*01e0*/  ISETP.GE.AND P0, PT, R2, 0x1, PT ;  /* 0x000000010200780c */ /* 0x000fca0003f06270 */
[----:B------:R0:W5:Y:S04]  /*01f0*/  LDG.E R3, desc[UR4][R8.64] ;  /* 0x0000000408037981 */ /* 0x000168000c1e1900 */
[----:B------:R0:W5:Y:S04]  /*0200*/  LDG.E R12, desc[UR4][R12.64] ;  /* 0x000000040c0c7981 */ /* 0x000168000c1e1900 */
[----:B------:R-:W-:Y:S05]  /*0210*/  @!P0 BRA `(.L_x_25) ;  /* 0x0000000800b48947 */ /* 0x000fea0003800000 */
[C---:B------:R-:W-:Y:S01]  /*0220*/  ISETP.GE.U32.AND P1, PT, R2.reuse, 0x8, PT ;  /* 0x000000080200780c */ /* 0x040fe20003f26070 */
[----:B0-----:R-:W-:Y:S01]  /*0230*/  HFMA2 R13, -RZ, RZ, 0, 0 ;  /* 0x00000000ff0d7431 */ /* 0x001fe200000001ff */
[----:B------:R-:W-:Y:S01]  /*0240*/  LOP3.LUT R22, R2, 0x7, RZ, 0xc0, !PT ;  /* 0x0000000702167812 */ /* 0x000fe200078ec0ff */
[----:B------:R-:W-:Y:S01]  /*0250*/  IMAD.MOV.U32 R15, RZ, RZ, 0x7f7fffff ;  /* 0x7f7fffffff0f7424 */ /* 0x000fe200078e00ff */
[----:B------:R-:W-:Y:S02]  /*0260*/  MOV R14, 0x7fffffff ;  /* 0x7fffffff000e7802 */ /* 0x000fe40000000f00 */
[----:B------:R-:W-:-:S07]  /*0270*/  ISETP.NE.AND P0, PT, R22, RZ, PT ;  /* 0x000000ff1600720c */ /* 0x000fce0003f05270 */
[----:B------:R-:W-:Y:S06]  /*0280*/  @!P1 BRA `(.L_x_26) ;  /* 0x00000004003c9947 */ /* 0x000fec0003800000 */
[----:B------:R-:W0:Y:S01]  /*0290*/  S2R R5, SR_CgaCtaId ;  /* 0x0000000000057919 */ /* 0x000e220000008800 */
[----:B------:R-:W-:Y:S01]  /*02a0*/  MOV R4, 0x400 ;  /* 0x0000040000047802 */ /* 0x000fe20000000f00 */
[----:B------:R-:W-:Y:S01]  /*02b0*/  IMAD.MOV.U32 R14, RZ, RZ, 0x7fffffff ;  /* 0x7fffffffff0e7424 */ /* 0x000fe200078e00ff */
[----:B------:R-:W-:Y:S02]  /*02c0*/  LOP3.LUT R13, R2, 0x7ffffff8, RZ, 0xc0, !PT ;  /* 0x7ffffff8020d7812 */ /* 0x000fe400078ec0ff */
[----:B------:R-:W-:Y:S02]  /*02d0*/  MOV R15, 0x7f7fffff ;  /* 0x7f7fffff000f7802 */ /* 0x000fe40000000f00 */
[----:B------:R-:W-:Y:S02]  /*02e0*/  MOV R16, RZ ;  /* 0x000000ff00107202 */ /* 0x000fe40000000f00 */
[----:B0-----:R-:W-:-:S05]  /*02f0*/  LEA R4, R5, R4, 0x18 ;  /* 0x0000000405047211 */ /* 0x001fca00078ec0ff */
[----:B------:R-:W-:-:S07]  /*0300*/  VIADD R17, R4, 0x10 ;  /* 0x0000001004117836 */ /* 0x000fce0000000000 */
.L_x_27:
[----:B------:R-:W-:Y:S01]  /*0310*/  LEA R18, R2, R17, 0x2 ;  /* 0x0000001102127211 */ /* 0x000fe200078e10ff */
[----:B------:R-:W0:Y:S04]  /*0320*/  LDS.128 R4, [R17+-0x10] ;  /* 0xfffff00011047984 */ /* 0x000e280000000c00 */
[----:B------:R-:W1:Y:S04]  /*0330*/  LDS R25, [R18+-0x10] ;  /* 0xfffff00012197984 */ /* 0x000e680000000800 */
[----:B------:R-:W2:Y:S04]  /*0340*/  LDS R29, [R18+-0xc] ;  /* 0xfffff400121d7984 */ /* 0x000ea80000000800 */
[----:B------:R-:W3:Y:S04]  /*0350*/  LDS R23, [R18+-0x8] ;  /* 0xfffff80012177984 */ /* 0x000ee80000000800 */
[----:B------:R-:W4:Y:S04]  /*0360*/  LDS R21, [R18+-0x4] ;  /* 0xfffffc0012157984 */ /* 0x000f280000000800 */
[----:B------:R-:W4:Y:S04]  /*0370*/  LDS R19, [R18] ;  /* 0x0000000012137984 */ /* 0x000f280000000800 */
[----:B------:R0:W4:Y:S02]  /*0380*/  LDS.128 R8, [R17] ;  /* 0x0000000011087984 */ /* 0x0001240000000c00 */
[----:B0-----:R-:W-:Y:S01]  /*0390*/  IADD3 R17, PT, PT, R17, 0x20, RZ ;  /* 0x0000002011117810 */ /* 0x001fe20007ffe0ff */
[C---:B-----5:R-:W-:Y:S01]  /*03a0*/  FADD R4, R3.reuse, -R4 ;  /* 0x8000000403047221 */ /* 0x060fe20000000000 */
[C---:B------:R-:W-:Y:S01]  /*03b0*/  FADD R20, R3.reuse, -R5 ;  /* 0x8000000503147221 */ /* 0x040fe20000000000 */
[C---:B------:R-:W-:Y:S01]  /*03c0*/  FADD R6, R3.reuse, -R6 ;  /* 0x8000000603067221 */ /* 0x040fe20000000000 */
[----:B------:R-:W0:Y:S01]  /*03d0*/  LDS R5, [R18+0x8] ;  /* 0x0000080012057984 */ /* 0x000e220000000800 */
[----:B-1----:R-:W-:Y:S01]  /*03e0*/  FADD R25, R12, -R25 ;  /* 0x800000190c197221 */ /* 0x002fe20000000000 */
[----:B------:R-:W-:-:S03]  /*03f0*/  FADD R7, R3, -R7 ;  /* 0x8000000703077221 */ /* 0x000fc60000000000 */
[----:B------:R-:W-:Y:S01]  /*0400*/  FMUL R27, R25, R25 ;  /* 0x00000019191b7220 */ /* 0x000fe20000400000 */
[----:B--2---:R-:W-:Y:S01]  /*0410*/  FADD R29, R12, -R29 ;  /* 0x8000001d0c1d7221 */ /* 0x004fe20000000000 */
[----:B------:R-:W1:Y:S02]  /*0420*/  LDS R25, [R18+0x4] ;  /* 0x0000040012197984 */ /* 0x000e640000000800 */
[----:B------:R-:W-:Y:S01]  /*0430*/  FFMA R4, R4, R4, R27 ;  /* 0x0000000404047223 */ /* 0x000fe2000000001b */
[----:B------:R-:W-:Y:S01]  /*0440*/  FMUL R29, R29, R29 ;  /* 0x0000001d1d1d7220 */ /* 0x000fe20000400000 */
[----:B---3--:R-:W-:Y:S02]  /*0450*/  FADD R24, R12, -R23 ;  /* 0x800000170c187221 */ /* 0x008fe40000000000 */
[----:B------:R-:W2:Y:S01]  /*0460*/  LDS R23, [R18+0xc] ;  /* 0x00000c0012177984 */ /* 0x000ea20000000800 */
[-C--:B------:R-:W-:Y:S01]  /*0470*/  FSETP.GEU.AND P5, PT, R4, R15.reuse, PT ;  /* 0x0000000f0400720b */ /* 0x080fe20003fae000 */
[----:B------:R-:W-:Y:S01]  /*0480*/  FFMA R20, R20, R20, R29 ;  /* 0x0000001414147223 */ /* 0x000fe2000000001d */
[----:B------:R-:W-:Y:S01]  /*0490*/  FMUL R27, R24, R24 ;  /* 0x00000018181b7220 */ /* 0x000fe20000400000 */
[----:B----4-:R-:W-:Y:S01]  /*04a0*/  FADD R21, R12, -R21 ;  /* 0x800000150c157221 */ /* 0x010fe20000000000 */
[----:B------:R-:W-:Y:S01]  /*04b0*/  FSEL R15, R4, R15, !P5 ;  /* 0x0000000f040f7208 */ /* 0x000fe20006800000 */
[----:B------:R-:W-:Y:S01]  /*04c0*/  FADD R19, R12, -R19 ;  /* 0x800000130c137221 */ /* 0x000fe20000000000 */
[----:B------:R-:W-:Y:S01]  /*04d0*/  FFMA R6, R6, R6, R27 ;  /* 0x0000000606067223 */ /* 0x000fe2000000001b */
[----:B------:R-:W-:Y:S01]  /*04e0*/  FMUL R4, R21, R21 ;  /* 0x0000001515047220 */ /* 0x000fe20000400000 */
[C---:B------:R-:W-:Y:S01]  /*04f0*/  FSETP.GEU.AND P6, PT, R20.reuse, R15, PT ;  /* 0x0000000f1400720b */ /* 0x040fe20003fce000 */
[----:B------:R-:W-:Y:S01]  /*0500*/  FADD R8, R3, -R8 ;  /* 0x8000000803087221 */ /* 0x000fe20000000000 */
[----:B------:R-:W-:Y:S01]  /*0510*/  FMUL R19, R19, R19 ;  /* 0x0000001313137220 */ /* 0x000fe20000400000 */
[----:B------:R-:W-:Y:S01]  /*0520*/  FFMA R7, R7, R7, R4 ;  /* 0x0000000707077223 */ /* 0x000fe20000000004 */
[----:B------:R-:W-:Y:S01]  /*0530*/  FSEL R15, R20, R15, !P6 ;  /* 0x0000000f140f7208 */ /* 0x000fe20007000000 */
[C---:B------:R-:W-:Y:S01]  /*0540*/  FADD R9, R3.reuse, -R9 ;  /* 0x8000000903097221 */ /* 0x040fe20000000000 */
[----:B------:R-:W-:Y:S01]  /*0550*/  FFMA R19, R8, R8, R19 ;  /* 0x0000000808137223 */ /* 0x000fe20000000013 */
[C---:B------:R-:W-:Y:S01]  /*0560*/  FADD R10, R3.reuse, -R10 ;  /* 0x8000000a030a7221 */ /* 0x040fe20000000000 */
[----:B------:R-:W-:Y:S01]  /*0570*/  FSETP.GEU.AND P4, PT, R6, R15, PT ;  /* 0x0000000f0600720b */ /* 0x000fe20003f8e000 */
[----:B------:R-:W-:Y:S01]  /*0580*/  FADD R11, R3, -R11 ;  /* 0x8000000b030b7221 */ /* 0x000fe20000000000 */
[----:B------:R-:W-:-:S02]  /*0590*/  SEL R14, R16, R14, !P5 ;  /* 0x0000000e100e7207 */ /* 0x000fc40006800000 */
[----:B------:R-:W-:Y:S02]  /*05a0*/  FSEL R6, R6, R15, !P4 ;  /* 0x0000000f06067208 */ /* 0x000fe40006000000 */
[----:B------:R-:W-:Y:S02]  /*05b0*/  @!P6 IADD3 R14, PT, PT, R16, 0x1, RZ ;  /* 0x00000001100ee810 */ /* 0x000fe40007ffe0ff */
[----:B------:R-:W-:Y:S01]  /*05c0*/  FSETP.GEU.AND P3, PT, R7, R6, PT ;  /* 0x000000060700720b */ /* 0x000fe20003f6e000 */
[----:B0-----:R-:W-:-:S03]  /*05d0*/  FADD R5, R12, -R5 ;  /* 0x800000050c057221 */ /* 0x001fc60000000000 */
[----:B------:R-:W-:Y:S01]  /*05e0*/  FSEL R6, R7, R6, !P3 ;  /* 0x0000000607067208 */ /* 0x000fe20005800000 */
[----:B------:R-:W-:Y:S02]  /*05f0*/  @!P4 VIADD R14, R16, 0x2 ;  /* 0x00000002100ec836 */ /* 0x000fe40000000000 */
[----:B------:R-:W-:Y:S01]  /*0600*/  FMUL R5, R5, R5 ;  /* 0x0000000505057220 */ /* 0x000fe20000400000 */
[C---:B------:R-:W-:Y:S01]  /*0610*/  FSETP.GEU.AND P1, PT, R19.reuse, R6, PT ;  /* 0x000000061300720b */ /* 0x040fe20003f2e000 */
[----:B-1----:R-:W-:Y:S02]  /*0620*/  FADD R25, R12, -R25 ;  /* 0x800000190c197221 */ /* 0x002fe40000000000 */
[----:B------:R-:W-:Y:S01]  /*0630*/  FFMA R5, R10, R10, R5 ;  /* 0x0000000a0a057223 */ /* 0x000fe20000000005 */
[----:B------:R-:W-:Y:S01]  /*0640*/  FSEL R6, R19, R6, !P1 ;  /* 0x0000000613067208 */ /* 0x000fe20004800000 */
[----:B------:R-:W-:Y:S01]  /*0650*/  FMUL R4, R25, R25 ;  /* 0x0000001919047220 */ /* 0x000fe20000400000 */
[----:B------:R-:W-:Y:S01]  /*0660*/  @!P3 IADD3 R14, PT, PT, R16, 0x3, RZ ;  /* 0x00000003100eb810 */ /* 0x000fe20007ffe0ff */
[----:B--2---:R-:W-:-:S02]  /*0670*/  FADD R23, R12, -R23 ;  /* 0x800000170c177221 */ /* 0x004fc40000000000 */
[----:B------:R-:W-:Y:S02]  /*0680*/  FFMA R9, R9, R9, R4 ;  /* 0x0000000909097223 */ /* 0x000fe40000000004 */
[----:B------:R-:W-:Y:S02]  /*0690*/  FMUL R4, R23, R23 ;  /* 0x0000001717047220 */ /* 0x000fe40000400000 */
[----:B------:R-:W-:Y:S02]  /*06a0*/  @!P1 IADD3 R14, PT, PT, R16, 0x4, RZ ;  /* 0x00000004100e9810 */ /* 0x000fe40007ffe0ff */
[----:B------:R-:W-:Y:S01]  /*06b0*/  FSETP.GEU.AND P2, PT, R9, R6, PT ;  /* 0x000000060900720b */ /* 0x000fe20003f4e000 */
[----:B------:R-:W-:-:S03]  /*06c0*/  FFMA R4, R11, R11, R4 ;  /* 0x0000000b0b047223 */ /* 0x000fc60000000004 */
[----:B------:R-:W-:-:S04]  /*06d0*/  FSEL R6, R9, R6, !P2 ;  /* 0x0000000609067208 */ /* 0x000fc80005000000 */
[----:B------:R-:W-:-:S04]  /*06e0*/  FSETP.GEU.AND P5, PT, R5, R6, PT ;  /* 0x000000060500720b */ /* 0x000fc80003fae000 */
[----:B------:R-:W-:Y:S01]  /*06f0*/  FSEL R5, R5, R6, !P5 ;  /* 0x0000000605057208 */ /* 0x000fe20006800000 */
[----:B------:R-:W-:-:S03]  /*0700*/  @!P2 VIADD R14, R16, 0x5 ;  /* 0x00000005100ea836 */ /* 0x000fc60000000000 */
[----:B------:R-:W-:-:S04]  /*0710*/  FSETP.GEU.AND P3, PT, R4, R5, PT ;  /* 0x000000050400720b */ /* 0x000fc80003f6e000 */
[----:B------:R-:W-:Y:S02]  /*0720*/  FSEL R15, R4, R5, !P3 ;  /* 0x00000005040f7208 */ /* 0x000fe40005800000 */
[----:B------:R-:W-:-:S07]  /*0730*/  @!P5 IADD3 R14, PT, PT, R16, 0x6, RZ ;  /* 0x00000006100ed810 */ /* 0x000fce0007ffe0ff */
[C---:B------:R-:W-:Y:S01]  /*0740*/  @!P3 IADD3 R14, PT, PT, R16.reuse, 0x7, RZ ;  /* 0x00000007100eb810 */ /* 0x040fe20007ffe0ff */
[----:B------:R-:W-:-:S05]  /*0750*/  VIADD R16, R16, 0x8 ;  /* 0x0000000810107836 */ /* 0x000fca0000000000 */
[----:B------:R-:W-:-:S13]  /*0760*/  ISETP.NE.AND P1, PT, R16, R13, PT ;  /* 0x0000000d1000720c */ /* 0x000fda0003f25270 */
[----:B------:R-:W-:Y:S05]  /*0770*/  @P1 BRA `(.L_x_27) ;  /* 0xfffffff800e41947 */ /* 0x000fea000383ffff */
.L_x_26:
[----:B------:R-:W-:Y:S05]  /*0780*/  @!P0 BRA `(.L_x_25) ;  /* 0x0000000400588947 */ /* 0x000fea0003800000 */
[----:B------:R-:W-:Y:S02]  /*0790*/  ISETP.GE.U32.AND P0, PT, R22, 0x4, PT ;  /* 0x000000041600780c */ /* 0x000fe40003f06070 */
[----:B------:R-:W-:-:S04]  /*07a0*/  LOP3.LUT R16, R2, 0x3, RZ, 0xc0, !PT ;  /* 0x0000000302107812 */ /* 0x000fc800078ec0ff */
[----:B------:R-:W-:-:S07]  /*07b0*/  ISETP.NE.AND P4, PT, R16, RZ, PT ;  /* 0x000000ff1000720c */ /* 0x000fce0003f85270 */
[----:B------:R-:W-:Y:S06]  /*07c0*/  @!P0 BRA `(.L_x_28) ;  /* 0x0000000000a08947 */ /* 0x000fec0003800000 */
[----:B------:R-:W0:Y:S01]  /*07d0*/  S2R R5, SR_CgaCtaId ;  /* 0x0000000000057919 */ /* 0x000e220000008800 */
[----:B------:R-:W-:-:S04]  /*07e0*/  MOV R4, 0x400 ;  /* 0x0000040000047802 */ /* 0x000fc80000000f00 */
[----:B0-----:R-:W-:-:S04]  /*07f0*/  LEA R4, R5, R4, 0x18 ;  /* 0x0000000405047211 */ /* 0x001fc800078ec0ff */
[----:B------:R-:W-:-:S05]  /*0800*/  LEA R9, R13, R4, 0x2 ;  /* 0x000000040d097211 */ /* 0x000fca00078e10ff */
[----:B------:R-:W-:Y:S01]  /*0810*/  IMAD R8, R2, 0x4, R9 ;  /* 0x0000000402087824 */ /* 0x000fe200078e0209 */
[----:B------:R-:W0:Y:S04]  /*0820*/  LDS.64 R4, [R9] ;  /* 0x0000000009047984 */ /* 0x000e280000000a00 */
[----:B------:R-:W1:Y:S04]  /*0830*/  LDS R11, [R8] ;  /* 0x00000000080b7984 */ /* 0x000e680000000800 */
[----:B------:R-:W2:Y:S04]  /*0840*/  LDS R17, [R8+0x4] ;  /* 0x0000040008117984 */ /* 0x000ea80000000800 */
[----:B------:R-:W3:Y:S04]  /*0850*/  LDS R19, [R8+0x8] ;  /* 0x0000080008137984 */ /* 0x000ee80000000800 */
[----:B------:R-:W4:Y:S04]  /*0860*/  LDS.64 R6, [R9+0x8] ;  /* 0x0000080009067984 */ /* 0x000f280000000a00 */
[----:B------:R-:W4:Y:S01]  /*0870*/  LDS R21, [R8+0xc] ;  /* 0x00000c0008157984 */ /* 0x000f220000000800 */
[C---:B0----5:R-:W-:Y:S01]  /*0880*/  FADD R4, R3.reuse, -R4 ;  /* 0x8000000403047221 */ /* 0x061fe20000000000 */
[----:B------:R-:W-:Y:S01]  /*0890*/  FADD R5, R3, -R5 ;  /* 0x8000000503057221 */ /* 0x000fe20000000000 */
[----:B-1----:R-:W-:-:S04]  /*08a0*/  FADD R11, R12, -R11 ;  /* 0x8000000b0c0b7221 */ /* 0x002fc80000000000 */
[----:B------:R-:W-:Y:S01]  /*08b0*/  FMUL R11, R11, R11 ;  /* 0x0000000b0b0b7220 */ /* 0x000fe20000400000 */
[----:B--2---:R-:W-:-:S03]  /*08c0*/  FADD R17, R12, -R17 ;  /* 0x800000110c117221 */ /* 0x004fc60000000000 */
[----:B------:R-:W-:Y:S01]  /*08d0*/  FFMA R4, R4, R4, R11 ;  /* 0x0000000404047223 */ /* 0x000fe2000000000b */
[----:B------:R-:W-:Y:S01]  /*08e0*/  FMUL R10, R17, R17 ;  /* 0x00000011110a7220 */ /* 0x000fe20000400000 */
[----:B---3--:R-:W-:Y:S01]  /*08f0*/  FADD R19, R12, -R19 ;  /* 0x800000130c137221 */ /* 0x008fe20000000000 */
[----:B----4-:R-:W-:Y:S02]  /*0900*/  FADD R6, R3, -R6 ;  /* 0x8000000603067221 */ /* 0x010fe40000000000 */
[----:B------:R-:W-:Y:S01]  /*0910*/  FSETP.GEU.AND P0, PT, R4, R15, PT ;  /* 0x0000000f0400720b */ /* 0x000fe20003f0e000 */
[----:B------:R-:W-:Y:S01]  /*0920*/  FFMA R5, R5, R5, R10 ;  /* 0x0000000505057223 */ /* 0x000fe2000000000a */
[----:B------:R-:W-:Y:S01]  /*0930*/  FMUL R19, R19, R19 ;  /* 0x0000001313137220 */ /* 0x000fe20000400000 */
[----:B------:R-:W-:Y:S01]  /*0940*/  FADD R21, R12, -R21 ;  /* 0x800000150c157221 */ /* 0x000fe20000000000 */
[----:B------:R-:W-:Y:S01]  /*0950*/  FSEL R4, R4, R15, !P0 ;  /* 0x0000000f04047208 */ /* 0x000fe20004000000 */
[----:B------:R-:W-:Y:S01]  /*0960*/  FADD R7, R3, -R7 ;  /* 0x8000000703077221 */ /* 0x000fe20000000000 */
[----:B------:R-:W-:Y:S01]  /*0970*/  FFMA R19, R6, R6, R19 ;  /* 0x0000000606137223 */ /* 0x000fe20000000013 */
[----:B------:R-:W-:Y:S01]  /*0980*/  FMUL R6, R21, R21 ;  /* 0x0000001515067220 */ /* 0x000fe20000400000 */
[----:B------:R-:W-:-:S02]  /*0990*/  FSETP.GEU.AND P1, PT, R5, R4, PT ;  /* 0x000000040500720b */ /* 0x000fc40003f2e000 */
[----:B------:R-:W-:Y:S01]  /*09a0*/  SEL R14, R13, R14, !P0 ;  /* 0x0000000e0d0e7207 */ /* 0x000fe20004000000 */
[----:B------:R-:W-:Y:S01]  /*09b0*/  FFMA R7, R7, R7, R6 ;  /* 0x0000000707077223 */ /* 0x000fe20000000006 */
[----:B------:R-:W-:-:S04]  /*09c0*/  FSEL R4, R5, R4, !P1 ;  /* 0x0000000405047208 */ /* 0x000fc80004800000 */
[----:B------:R-:W-:-:S04]  /*09d0*/  FSETP.GEU.AND P2, PT, R19, R4, PT ;  /* 0x000000041300720b */ /* 0x000fc80003f4e000 */
[----:B------:R-:W-:Y:S02]  /*09e0*/  FSEL R4, R19, R4, !P2 ;  /* 0x0000000413047208 */ /* 0x000fe40005000000 */
[----:B------:R-:W-:Y:S02]  /*09f0*/  @!P1 IADD3 R14, PT, PT, R13, 0x1, RZ ;  /* 0x000000010d0e9810 */ /* 0x000fe40007ffe0ff */
[----:B------:R-:W-:-:S04]  /*0a00*/  FSETP.GEU.AND P3, PT, R7, R4, PT ;  /* 0x000000040700720b */ /* 0x000fc80003f6e000 */
[----:B------:R-:W-:Y:S02]  /*0a10*/  FSEL R15, R7, R4, !P3 ;  /* 0x00000004070f7208 */ /* 0x000fe40005800000 */
[----:B------:R-:W-:-:S07]  /*0a20*/  @!P2 IADD3 R14, PT, PT, R13, 0x2, RZ ;  /* 0x000000020d0ea810 */ /* 0x000fce0007ffe0ff */
[C---:B------:R-:W-:Y:S01]  /*0a30*/  @!P3 VIADD R14, R13.reuse, 0x3 ;  /* 0x000000030d0eb836 */ /* 0x040fe20000000000 */
[----:B------:R-:W-:-:S07]  /*0a40*/  IADD3 R13, PT, PT, R13, 0x4, RZ ;  /* 0x000000040d0d7810 */ /* 0x000fce0007ffe0ff */
.L_x_28:
[----:B------:R-:W-:Y:S05]  /*0a50*/  @!P4 BRA `(.L_x_25) ;  /* 0x0000000000a4c947 */ /* 0x000fea0003800000 */
[----:B------:R-:W-:Y:S02]  /*0a60*/  ISETP.NE.AND P0, PT, R16, 0x1, PT ;  /* 0x000000011000780c */ /* 0x000fe40003f05270 */
[----:B------:R-:W-:-:S04]  /*0a70*/  LOP3.LUT R4, R2, 0x1, RZ, 0xc0, !PT ;  /* 0x0000000102047812 */ /* 0x000fc800078ec0ff */
[----:B------:R-:W-:-:S07]  /*0a80*/  ISETP.NE.U32.AND P1, PT, R4, 0x1, PT ;  /* 0x000000010400780c */ /* 0x000fce0003f25070 */
[----:B------:R-:W-:Y:S06]  /*0a90*/  @!P0 BRA `(.L_x_29) ;  /* 0x00000000005c8947 */ /* 0x000fec0003800000 */
[----:B------:R-:W0:Y:S01]  /*0aa0*/  S2R R5, SR_CgaCtaId ;  /* 0x0000000000057919 */ /* 0x000e220000008800 */
[----:B------:R-:W-:-:S04]  /*0ab0*/  MOV R4, 0x400 ;  /* 0x0000040000047802 */ /* 0x000fc80000000f00 */
[----:B0-----:R-:W-:-:S04]  /*0ac0*/  LEA R4, R5, R4, 0x18 ;  /* 0x0000000405047211 */ /* 0x001fc800078ec0ff */
[----:B------:R-:W-:-:S05]  /*0ad0*/  LEA R5, R13, R4, 0x2 ;  /* 0x000000040d057211 */ /* 0x000fca00078e10ff */
[----:B------:R-:W-:Y:S02]  /*0ae0*/  IMAD R6, R2, 0x4, R5 ;  /* 0x0000000402067824 */ /* 0x000fe400078e0205 */
[----:B------:R-:W0:Y:S04]  /*0af0*/  LDS.64 R4, [R5] ;  /* 0x0000000005047984 */ /* 0x000e280000000a00 */
[----:B------:R-:W1:Y:S04]  /*0b00*/  LDS R7, [R6] ;  /* 0x0000000006077984 */ /* 0x000e680000000800 */
[----:B------:R-:W2:Y:S01]  /*0b10*/  LDS R9, [R6+0x4] ;  /* 0x0000040006097984 */ /* 0x000ea20000000800 */
[----:B0----5:R-:W-:Y:S01]  /*0b20*/  FADD R4, R3, -R4 ;  /* 0x8000000403047221 */ /* 0x021fe20000000000 */
[----:B-1----:R-:W-:-:S04]  /*0b30*/  FADD R7, R12, -R7 ;  /* 0x800000070c077221 */ /* 0x002fc80000000000 */
[----:B------:R-:W-:Y:S01]  /*0b40*/  FMUL R7, R7, R7 ;  /* 0x0000000707077220 */ /* 0x000fe20000400000 */
[----:B--2---:R-:W-:-:S03]  /*0b50*/  FADD R9, R12, -R9 ;  /* 0x800000090c097221 */ /* 0x004fc60000000000 */
[----:B------:R-:W-:Y:S01]  /*0b60*/  FFMA R4, R4, R4, R7 ;  /* 0x0000000404047223 */ /* 0x000fe20000000007 */
[----:B------:R-:W-:Y:S01]  /*0b70*/  FADD R7, R3, -R5 ;  /* 0x8000000503077221 */ /* 0x000fe20000000000 */
[----:B------:R-:W-:-:S03]  /*0b80*/  FMUL R8, R9, R9 ;  /* 0x0000000909087220 */ /* 0x000fc60000400000 */
[----:B------:R-:W-:Y:S01]  /*0b90*/  FSETP.GEU.AND P0, PT, R4, R15, PT ;  /* 0x0000000f0400720b */ /* 0x000fe20003f0e000 */
[----:B------:R-:W-:-:S03]  /*0ba0*/  FFMA R8, R7, R7, R8 ;  /* 0x0000000707087223 */ /* 0x000fc60000000008 */
[----:B------:R-:W-:Y:S02]  /*0bb0*/  FSEL R15, R4, R15, !P0 ;  /* 0x0000000f040f7208 */ /* 0x000fe40004000000 */
[----:B------:R-:W-:Y:S02]  /*0bc0*/  SEL R14, R13, R14, !P0 ;  /* 0x0000000e0d0e7207 */ /* 0x000fe40004000000 */
[----:B------:R-:W-:-:S04]  /*0bd0*/  FSETP.GEU.AND P2, PT, R8, R15, PT ;  /* 0x0000000f0800720b */ /* 0x000fc80003f4e000 */
[----:B------:R-:W-:-:S09]  /*0be0*/  FSEL R15, R8, R15, !P2 ;  /* 0x0000000f080f7208 */ /* 0x000fd20005000000 */
[C---:B------:R-:W-:Y:S02]  /*0bf0*/  @!P2 IADD3 R14, PT, PT, R13.reuse, 0x1, RZ ;  /* 0x000000010d0ea810 */ /* 0x040fe40007ffe0ff */
[----:B------:R-:W-:-:S07]  /*0c00*/  IADD3 R13, PT, PT, R13, 0x2, RZ ;  /* 0x000000020d0d7810 */ /* 0x000fce0007ffe0ff */
.L_x_29:
[----:B------:R-:W-:Y:S05]  /*0c10*/  @P1 BRA `(.L_x_25) ;  /* 0x0000000000341947 */ /* 0x000fea0003800000 */
[----:B------:R-:W0:Y:S01]  /*0c20*/  S2R R5, SR_CgaCtaId ;  /* 0x0000000000057919 */ /* 0x000e220000008800 */
[----:B------:R-:W-:-:S04]  /*0c30*/  MOV R4, 0x400 ;  /* 0x0000040000047802 */ /* 0x000fc80000000f00 */
[----:B0-----:R-:W-:-:S05]  /*0c40*/  LEA R4, R5, R4, 0x18 ;  /* 0x0000000405047211 */ /* 0x001fca00078ec0ff */
[----:B------:R-:W-:-:S05]  /*0c50*/  IMAD R5, R13, 0x4, R4 ;  /* 0x000000040d057824 */ /* 0x000fca00078e0204 */
[----:B------:R-:W-:Y:S02]  /*0c60*/  LEA R4, R2, R5, 0x2 ;  /* 0x0000000502047211 */ /* 0x000fe400078e10ff */
[----:B------:R-:W0:Y:S04]  /*0c70*/  LDS R2, [R5] ;  /* 0x0000000005027984 */ /* 0x000e280000000800 */
[----:B------:R-:W1:Y:S01]  /*0c80*/  LDS R7, [R4] ;  /* 0x0000000004077984 */ /* 0x000e620000000800 */
[----:B0----5:R-:W-:Y:S01]  /*0c90*/  FADD R2, R3, -R2 ;  /* 0x8000000203027221 */ /* 0x021fe20000000000 */
[----:B-1----:R-:W-:-:S04]  /*0ca0*/  FADD R7, R12, -R7 ;  /* 0x800000070c077221 */ /* 0x002fc80000000000 */
[----:B------:R-:W-:-:S04]  /*0cb0*/  FMUL R7, R7, R7 ;  /* 0x0000000707077220 */ /* 0x000fc80000400000 */
[----:B------:R-:W-:-:S05]  /*0cc0*/  FFMA R2, R2, R2, R7 ;  /* 0x0000000202027223 */ /* 0x000fca0000000007 */
[----:B------:R-:W-:-:S04]  /*0cd0*/  FSETP.GEU.AND P0, PT, R2, R15, PT ;  /* 0x0000000f0200720b */ /* 0x000fc80003f0e000 */
[----:B------:R-:W-:-:S09]  /*0ce0*/  SEL R14, R13, R14, !P0 ;  /* 0x0000000e0d0e7207 */ /* 0x000fd20004000000 */
.L_x_25:
[----:B0-----:R-:W0:Y:S08]  /*0cf0*/  LDC.64 R4, c[0x0][0x390] ;  /* 0x0000e400ff047b82 */ /* 0x001e300000000a00 */
[----:B------:R-:W1:Y:S08]  /*0d00*/  LDC.64 R8, c[0x0][0x3a8] ;  /* 0x0000ea00ff087b82 */ /* 0x000e700000000a00 */
[----:B------:R-:W2:Y:S01]  /*0d10*/  LDC.64 R10, c[0x0][0x3b0] ;  /* 0x0000ec00ff0a7b82 */ /* 0x000ea20000000a00 */
[----:B0-----:R-:W-:-:S07]  /*0d20*/  IMAD.WIDE R4, R0, 0x4, R4 ;  /* 0x0000000400047825 */ /* 0x001fce00078e0204 */
[----:B------:R-:W0:Y:S01]  /*0d30*/  LDC.64 R16, c[0x0][0x3c0] ;  /* 0x0000f000ff107b82 */ /* 0x000e220000000a00 */
[----:B------:R-:W3:Y:S01]  /*0d40*/  LDG.E R7, desc[UR4][R4.64] ;  /* 0x0000000404077981 */ /* 0x000ee2000c1e1900 */
[----:B------:R-:W-:Y:S02]  /*0d50*/  HFMA2 R13, -RZ, RZ, 0, 5.9604644775390625e-08 ;  /* 0x00000001ff0d7431 */ /* 0x000fe400000001ff */
[----:B-1----:R-:W-:-:S04]  /*0d60*/  IMAD.WIDE.U32 R8, R14, 0x4, R8 ;  /* 0x000000040e087825 */ /* 0x002fc800078e0008 */
[----:B--2---:R-:W-:-:S04]  /*0d70*/  IMAD.WIDE.U32 R10, R14, 0x4, R10 ;  /* 0x000000040e0a7825 */ /* 0x004fc800078e000a */
[----:B0-----:R-:W-:Y:S01]  /*0d80*/  IMAD.WIDE.U32 R16, R14, 0x4, R16 ;  /* 0x000000040e107825 */ /* 0x001fe200078e0010 */
[----:B---3--:R-:W-:-:S13]  /*0d90*/  ISETP.NE.AND P0, PT, R7, R14, PT ;  /* 0x0000000e0700720c */ /* 0x008fda0003f05270 */
[----:B------:R-:W0:Y:S01]  /*0da0*/  @P0 LDC.64 R6, c[0x0][0x3c8] ;  /* 0x0000f200ff060b82 */ /* 0x000e220000000a00 */
[----:B------:R-:W-:Y:S04]  /*0db0*/  @P0 STG.E desc[UR4][R4.64], R14 ;  /* 0x0000000e04000986 */ /* 0x000fe8000c101904 */
[----:B0-----:R-:W-:Y:S04]  /*0dc0*/  @P0 STG.E desc[UR4][R6.64], R13 ;  /* 0x0000000d06000986 */ /* 0x001fe8000c101904 */
[----:B-----5:R-:W-:Y:S04]  /*0dd0*/  REDG.E.ADD.F32.FTZ.RN.STRONG.GPU desc[UR4][R8.64], R3 ;  /* 0x00000003080079a6 */ /* 0x020fe8000c12f304 */
[----:B------:R-:W-:Y:S04]  /*0de0*/  REDG.E.ADD.F32.FTZ.RN.STRONG.GPU desc[UR4][R10.64], R12 ;  /* 0x0000000c0a0079a6 */ /* 0x000fe8000c12f304 */
[----:B------:R-:W-:Y:S01]  /*0df0*/  REDG.E.ADD.STRONG.GPU desc[UR4][R16.64], R13 ;  /* 0x0000000d1000798e */ /* 0x000fe2000c12e104 */
[----:B------:R-:W-:Y:S05]  /*0e00*/  EXIT ;  /* 0x000000000000794d */ /* 0x000fea0003800000 */
.L_x_30:
        /* <DEDUP_REMOVED lines=15> */
.L_x_38:


//--------------------- .nv.shared._ZN3cub18CUB_300001_SM_10006detail8for_each13static_kernelINS2_12policy_hub_t12policy_500_tElN6thrust24THRUST_300001_SM_1000_NS8cuda_cub6__fill7functorINS7_6detail15normal_iteratorINS7_10device_ptrIiEEEEiEEEEvT0_T1_ --------------------------
	.section	.nv.shared._ZN3cub18CUB_300001_SM_10006detail8for_each13static_kernelINS2_12policy_hub_t12policy_500_tElN6thrust24THRUST_300001_SM_1000_NS8cuda_cub6__fill7functorINS7_6detail15normal_iteratorINS7_10device_ptrIiEEEEiEEEEvT0_T1_,"aw",@nobits
	.sectionflags	@""
	.align	16
	.zero		1024


//--------------------- .nv.shared.reserved.0     --------------------------
	.section	.nv.shared.reserved.0,"aw",@nobits
	.weak		__nv_reservedSMEM_offset_0_alias
	.size		__nv_reservedSMEM_offset_0_alias, 0, 64
	.other		__nv_reservedSMEM_offset_0_alias,@"STO_CUDA_RESERVED_SHARED STV_DEFAULT"
__nv_reservedSMEM_offset_0_alias:
	.zero		0
	.zero		64


//--------------------- .nv.global                --------------------------
	.section	.nv.global,"aw",@nobits
.nv.global:
	.type		_ZN34_INTERNAL_cdad189f_4_k_cu_ab5d3cec6thrust24THRUST_300001_SM_1000_NS3seqE,@object
	.size		_ZN34_INTERNAL_cdad189f_4_k_cu_ab5d3cec6thrust24THRUST_300001_SM_1000_NS3seqE,(_ZN34_INTERNAL_cdad189f_4_k_cu_ab5d3cec4cuda3std3__48in_placeE - _ZN34_INTERNAL_cdad189f_4_k_cu_ab5d3cec6thrust24THRUST_300001_SM_1000_NS3seqE)
_ZN34_INTERNAL_cdad189f_4_k_cu_ab5d3cec6thrust24THRUST_300001_SM_1000_NS3seqE:
	.zero		1
	.type		_ZN34_INTERNAL_cdad189f_4_k_cu_ab5d3cec4cuda3std3__48in_placeE,@object
	.size		_ZN34_INTERNAL_cdad189f_4_k_cu_ab5d3cec4cuda3std3__48in_placeE,(_ZN34_INTERNAL_cdad189f_4_k_cu_ab5d3cec4cuda3std6ranges3__45__cpo4sizeE - _ZN34_INTERNAL_cdad189f_4_k_cu_ab5d3cec4cuda3std3__48in_placeE)
_ZN34_INTERNAL_cdad189f_4_k_cu_ab5d3cec4cuda3std3__48in_placeE:
	.zero		1
	.type		_ZN34_INTERNAL_cdad189f_4_k_cu_ab5d3cec4cuda3std6ranges3__45__cpo4sizeE,@object
	.size		_ZN34_INTERNAL_cdad189f_4_k_cu_ab5d3cec4cuda3std6ranges3__45__cpo4sizeE,(_ZN34_INTERNAL_cdad189f_4_k_cu_ab5d3cec6thrust24THRUST_300001_SM_1000_NS12placeholders2_3E - _ZN34_INTERNAL_cdad189f_4_k_cu_ab5d3cec4cuda3std6ranges3__45__cpo4sizeE)
_ZN34_INTERNAL_cdad189f_4_k_cu_ab5d3cec4cuda3std6ranges3__45__cpo4sizeE:
	.zero		1
	.type		_ZN34_INTERNAL_cdad189f_4_k_cu_ab5d3cec6thrust24THRUST_300001_SM_1000_NS12placeholders2_3E,@object
	.size		_ZN34_INTERNAL_cdad189f_4_k_cu_ab5d3cec6thrust24THRUST_300001_SM_1000_NS12placeholders2_3E,(_ZN34_INTERNAL_cdad189f_4_k_cu_ab5d3cec4cuda3std3__45__cpo6cbeginE - _ZN34_INTERNAL_cdad189f_4_k_cu_ab5d3cec6thrust24THRUST_300001_SM_1000_NS12placeholders2_3E)
_ZN34_INTERNAL_cdad189f_4_k_cu_ab5d3cec6thrust24THRUST_300001_SM_1000_NS12placeholders2_3E:
	.zero		1
	.type		_ZN34_INTERNAL_cdad189f_4_k_cu_ab5d3cec4cuda3std3__45__cpo6cbeginE,@object
	.size		_ZN34_INTERNAL_cdad189f_4_k_cu_ab5d3cec4cuda3std3__45__cpo6cbeginE,(_ZN34_INTERNAL_cdad189f_4_k_cu_ab5d3cec4cuda3std6ranges3__45__cpo6cbeginE - _ZN34_INTERNAL_cdad189f_4_k_cu_ab5d3cec4cuda3std3__45__cpo6cbeginE)
_ZN34_INTERNAL_cdad189f_4_k_cu_ab5d3cec4cuda3std3__45__cpo6cbeginE:
	.zero		1
	.type		_ZN34_INTERNAL_cdad189f_4_k_cu_ab5d3cec4cuda3std6ranges3__45__cpo6cbeginE,@object
	.size		_ZN34_INTERNAL_cdad189f_4_k_cu_ab5d3cec4cuda3std6ranges3__45__cpo6cbeginE,(_ZN34_INTERNAL_cdad189f_4_k_cu_ab5d3cec6thrust24THRUST_300001_SM_1000_NS12placeholders2_7E - _ZN34_INTERNAL_cdad189f_4_k_cu_ab5d3cec4cuda3std6ranges3__45__cpo6cbeginE)
_ZN34_INTERNAL_cdad189f_4_k_cu_ab5d3cec4cuda3std6ranges3__45__cpo6cbeginE:
	.zero		1
	.type		_ZN34_INTERNAL_cdad189f_4_k_cu_ab5d3cec6thrust24THRUST_300001_SM_1000_NS12placeholders2_7E,@object
	.size		_ZN34_INTERNAL_cdad189f_4_k_cu_ab5d3cec6thrust24THRUST_300001_SM_1000_NS12placeholders2_7E,(_ZN34_INTERNAL_cdad189f_4_k_cu_ab5d3cec4cuda3std3__45__cpo7crbeginE - _ZN34_INTERNAL_cdad189f_4_k_cu_ab5d3cec6thrust24THRUST_300001_SM_1000_NS12placeholders2_7E)
_ZN34_INTERNAL_cdad189f_4_k_cu_ab5d3cec6thrust24THRUST_300001_SM_1000_NS12placeholders2_7E:
	.zero		1
	.type		_ZN34_INTERNAL_cdad189f_4_k_cu_ab5d3cec4cuda3std3__45__cpo7crbeginE,@object
	.size		_ZN34_INTERNAL_cdad189f_4_k_cu_ab5d3cec4cuda3std3__45__cpo7crbeginE,(_ZN34_INTERNAL_cdad189f_4_k_cu_ab5d3cec4cuda3std6ranges3__45__cpo4nextE - _ZN34_INTERNAL_cdad189f_4_k_cu_ab5d3cec4cuda3std3__45__cpo7crbeginE)
_ZN34_INTERNAL_cdad189f_4_k_cu_ab5d3cec4cuda3std3__45__cpo7crbeginE:
	.zero		1
	.type		_ZN34_INTERNAL_cdad189f_4_k_cu_ab5d3cec4cuda3std6ranges3__45__cpo4nextE,@object
	.size		_ZN34_INTERNAL_cdad189f_4_k_cu_ab5d3cec4cuda3std6ranges3__45__cpo4nextE,(_ZN34_INTERNAL_cdad189f_4_k_cu_ab5d3cec4cuda3std6ranges3__45__cpo4swapE - _ZN34_INTERNAL_cdad189f_4_k_cu_ab5d3cec4cuda3std6ranges3__45__cpo4nextE)
_ZN34_INTERNAL_cdad189f_4_k_cu_ab5d3cec4cuda3std6ranges3__45__cpo4nextE:
	.zero		1
	.type		_ZN34_INTERNAL_cdad189f_4_k_cu_ab5d3cec4cuda3std6ranges3__45__cpo4swapE,@object
	.size		_ZN34_INTERNAL_cdad189f_4_k_cu_ab5d3cec4cuda3std6ranges3__45__cpo4swapE,(_ZN34_INTERNAL_cdad189f_4_k_cu_ab5d3cec6thrust24THRUST_300001_SM_1000_NS8cuda_cub10par_nosyncE - _ZN34_INTERNAL_cdad189f_4_k_cu_ab5d3cec4cuda3std6ranges3__45__cpo4swapE)
_ZN34_INTERNAL_cdad189f_4_k_cu_ab5d3cec4cuda3std6ranges3__45__cpo4swapE:
	.zero		1
	.type		_ZN34_INTERNAL_cdad189f_4_k_cu_ab5d3cec6thrust24THRUST_300001_SM_1000_NS8cuda_cub10par_nosyncE,@object
	.size		_ZN34_INTERNAL_cdad189f_4_k_cu_ab5d3cec6thrust24THRUST_300001_SM_1000_NS8cuda_cub10par_nosyncE,(_ZN34_INTERNAL_cdad189f_4_k_cu_ab5d3cec6thrust24THRUST_300001_SM_1000_NS12placeholders2_9E - _ZN34_INTERNAL_cdad189f_4_k_cu_ab5d3cec6thrust24THRUST_300001_SM_1000_NS8cuda_cub10par_nosyncE)
_ZN34_INTERNAL_cdad189f_4_k_cu_ab5d3cec6thrust24THRUST_300001_SM_1000_NS8cuda_cub10par_nosyncE:
	.zero		1
	.type		_ZN34_INTERNAL_cdad189f_4_k_cu_ab5d3cec6thrust24THRUST_300001_SM_1000_NS12placeholders2_9E,@object
	.size		_ZN34_INTERNAL_cdad189f_4_k_cu_ab5d3cec6thrust24THRUST_300001_SM_1000_NS12placeholders2_9E,(_ZN34_INTERNAL_cdad189f_4_k_cu_ab5d3cec4cuda3std3__436_GLOBAL__N__cdad189f_4_k_cu_ab5d3cec6ignoreE - _ZN34_INTERNAL_cdad189f_4_k_cu_ab5d3cec6thrust24THRUST_300001_SM_1000_NS12placeholders2_9E)
_ZN34_INTERNAL_cdad189f_4_k_cu_ab5d3cec6thrust24THRUST_300001_SM_1000_NS12placeholders2_9E:
	.zero		1
	.type		_ZN34_INTERNAL_cdad189f_4_k_cu_ab5d3cec4cuda3std3__436_GLOBAL__N__cdad189f_4_k_cu_ab5d3cec6ignoreE,@object
	.size		_ZN34_INTERNAL_cdad189f_4_k_cu_ab5d3cec4cuda3std3__436_GLOBAL__N__cdad189f_4_k_cu_ab5d3cec6ignoreE,(_ZN34_INTERNAL_cdad189f_4_k_cu_ab5d3cec4cuda3std6ranges3__45__cpo4dataE - _ZN34_INTERNAL_cdad189f_4_k_cu_ab5d3cec4cuda3std3__436_GLOBAL__N__cdad189f_4_k_cu_ab5d3cec6ignoreE)
_ZN34_INTERNAL_cdad189f_4_k_cu_ab5d3cec4cuda3std3__436_GLOBAL__N__cdad189f_4_k_cu_ab5d3cec6ignoreE:
	.zero		1
	.type		_ZN34_INTERNAL_cdad189f_4_k_cu_ab5d3cec4cuda3std6ranges3__45__cpo4dataE,@object
	.size		_ZN34_INTERNAL_cdad189f_4_k_cu_ab5d3cec4cuda3std6ranges3__45__cpo4dataE,(_ZN34_INTERNAL_cdad189f_4_k_cu_ab5d3cec6thrust24THRUST_300001_SM_1000_NS12placeholders2_1E - _ZN34_INTERNAL_cdad189f_4_k_cu_ab5d3cec4cuda3std6ranges3__45__cpo4dataE)
_ZN34_INTERNAL_cdad189f_4_k_cu_ab5d3cec4cuda3std6ranges3__45__cpo4dataE:
	.zero		1
	.type		_ZN34_INTERNAL_cdad189f_4_k_cu_ab5d3cec6thrust24THRUST_300001_SM_1000_NS12placeholders2_1E,@object
	.size		_ZN34_INTERNAL_cdad189f_4_k_cu_ab5d3cec6thrust24THRUST_300001_SM_1000_NS12placeholders2_1E,(_ZN34_INTERNAL_cdad189f_4_k_cu_ab5d3cec4cuda3std3__45__cpo5beginE - _ZN34_INTERNAL_cdad189f_4_k_cu_ab5d3cec6thrust24THRUST_300001_SM_1000_NS12placeholders2_1E)
_ZN34_INTERNAL_cdad189f_4_k_cu_ab5d3cec6thrust24THRUST_300001_SM_1000_NS12placeholders2_1E:
	.zero		1
	.type		_ZN34_INTERNAL_cdad189f_4_k_cu_ab5d3cec4cuda3std3__45__cpo5beginE,@object
	.size		_ZN34_INTERNAL_cdad189f_4_k_cu_ab5d3cec4cuda3std3__45__cpo5beginE,(_ZN34_INTERNAL_cdad189f_4_k_cu_ab5d3cec4cuda3std6ranges3__45__cpo5beginE - _ZN34_INTERNAL_cdad189f_4_k_cu_ab5d3cec4cuda3std3__45__cpo5beginE)
_ZN34_INTERNAL_cdad189f_4_k_cu_ab5d3cec4cuda3std3__45__cpo5beginE:
	.zero		1
	.type		_ZN34_INTERNAL_cdad189f_4_k_cu_ab5d3cec4cuda3std6ranges3__45__cpo5beginE,@object
	.size		_ZN34_INTERNAL_cdad189f_4_k_cu_ab5d3cec4cuda3std6ranges3__45__cpo5beginE,(_ZN34_INTERNAL_cdad189f_4_k_cu_ab5d3cec6thrust24THRUST_300001_SM_1000_NS12placeholders2_5E - _ZN34_INTERNAL_cdad189f_4_k_cu_ab5d3cec4cuda3std6ranges3__45__cpo5beginE)
_ZN34_INTERNAL_cdad189f_4_k_cu_ab5d3cec4cuda3std6ranges3__45__cpo5beginE:
	.zero		1
	.type		_ZN34_INTERNAL_cdad189f_4_k_cu_ab5d3cec6thrust24THRUST_300001_SM_1000_NS12placeholders2_5E,@object
	.size		_ZN34_INTERNAL_cdad189f_4_k_cu_ab5d3cec6thrust24THRUST_300001_SM_1000_NS12placeholders2_5E,(_ZN34_INTERNAL_cdad189f_4_k_cu_ab5d3cec4cuda3std3__45__cpo6rbeginE - _ZN34_INTERNAL_cdad189f_4_k_cu_ab5d3cec6thrust24THRUST_300001_SM_1000_NS12placeholders2_5E)
_ZN34_INTERNAL_cdad189f_4_k_cu_ab5d3cec6thrust24THRUST_300001_SM_1000_NS12placeholders2_5E:
	.zero		1
	.type		_ZN34_INTERNAL_cdad189f_4_k_cu_ab5d3cec4cuda3std3__45__cpo6rbeginE,@object
	.size		_ZN34_INTERNAL_cdad189f_4_k_cu_ab5d3cec4cuda3std3__45__cpo6rbeginE,(_ZN34_INTERNAL_cdad189f_4_k_cu_ab5d3cec4cuda3std6ranges3__45__cpo7advanceE - _ZN34_INTERNAL_cdad189f_4_k_cu_ab5d3cec4cuda3std3__45__cpo6rbeginE)
_ZN34_INTERNAL_cdad189f_4_k_cu_ab5d3cec4cuda3std3__45__cpo6rbeginE:
	.zero		1
	.type		_ZN34_INTERNAL_cdad189f_4_k_cu_ab5d3cec4cuda3std6ranges3__45__cpo7advanceE,@object
	.size		_ZN34_INTERNAL_cdad189f_4_k_cu_ab5d3cec4cuda3std6ranges3__45__cpo7advanceE,(_ZN34_INTERNAL_cdad189f_4_k_cu_ab5d3cec4cuda3std3__47nulloptE - _ZN34_INTERNAL_cdad189f_4_k_cu_ab5d3cec4cuda3std6ranges3__45__cpo7advanceE)
_ZN34_INTERNAL_cdad189f_4_k_cu_ab5d3cec4cuda3std6ranges3__45__cpo7advanceE:
	.zero		1
	.type		_ZN34_INTERNAL_cdad189f_4_k_cu_ab5d3cec4cuda3std3__47nulloptE,@object
	.size		_ZN34_INTERNAL_cdad189f_4_k_cu_ab5d3cec4cuda3std3__47nulloptE,(_ZN34_INTERNAL_cdad189f_4_k_cu_ab5d3cec4cuda3std6ranges3__45__cpo8distanceE - _ZN34_INTERNAL_cdad189f_4_k_cu_ab5d3cec4cuda3std3__47nulloptE)
_ZN34_INTERNAL_cdad189f_4_k_cu_ab5d3cec4cuda3std3__47nulloptE:
	.zero		1
	.type		_ZN34_INTERNAL_cdad189f_4_k_cu_ab5d3cec4cuda3std6ranges3__45__cpo8distanceE,@object
	.size		_ZN34_INTERNAL_cdad189f_4_k_cu_ab5d3cec4cuda3std6ranges3__45__cpo8distanceE,(_ZN34_INTERNAL_cdad189f_4_k_cu_ab5d3cec6thrust24THRUST_300001_SM_1000_NS12placeholders3_10E - _ZN34_INTERNAL_cdad189f_4_k_cu_ab5d3cec4cuda3std6ranges3__45__cpo8distanceE)
_ZN34_INTERNAL_cdad189f_4_k_cu_ab5d3cec4cuda3std6ranges3__45__cpo8distanceE:
	.zero		1
	.type		_ZN34_INTERNAL_cdad189f_4_k_cu_ab5d3cec6thrust24THRUST_300001_SM_1000_NS12placeholders3_10E,@object
	.size		_ZN34_INTERNAL_cdad189f_4_k_cu_ab5d3cec6thrust24THRUST_300001_SM_1000_NS12placeholders3_10E,(_ZN34_INTERNAL_cdad189f_4_k_cu_ab5d3cec4cuda3std3__419piecewise_constructE - _ZN34_INTERNAL_cdad189f_4_k_cu_ab5d3cec6thrust24THRUST_300001_SM_1000_NS12placeholders3_10E)
_ZN34_INTERNAL_cdad189f_4_k_cu_ab5d3cec6thrust24THRUST_300001_SM_1000_NS12placeholders3_10E:
	.zero		1
	.type		_ZN34_INTERNAL_cdad189f_4_k_cu_ab5d3cec4cuda3std3__419piecewise_constructE,@object
	.size		_ZN34_INTERNAL_cdad189f_4_k_cu_ab5d3cec4cuda3std3__419piecewise_constructE,(_ZN34_INTERNAL_cdad189f_4_k_cu_ab5d3cec4cuda3std6ranges3__45__cpo5cdataE - _ZN34_INTERNAL_cdad189f_4_k_cu_ab5d3cec4cuda3std3__419piecewise_constructE)
_ZN34_INTERNAL_cdad189f_4_k_cu_ab5d3cec4cuda3std3__419piecewise_constructE:
	.zero		1
	.type		_ZN34_INTERNAL_cdad189f_4_k_cu_ab5d3cec4cuda3std6ranges3__45__cpo5cdataE,@object
	.size		_ZN34_INTERNAL_cdad189f_4_k_cu_ab5d3cec4cuda3std6ranges3__45__cpo5cdataE,(_ZN34_INTERNAL_cdad189f_4_k_cu_ab5d3cec6thrust24THRUST_300001_SM_1000_NS12placeholders2_2E - _ZN34_INTERNAL_cdad189f_4_k_cu_ab5d3cec4cuda3std6ranges3__45__cpo5cdataE)
_ZN34_INTERNAL_cdad189f_4_k_cu_ab5d3cec4cuda3std6ranges3__45__cpo5cdataE:
	.zero		1
	.type		_ZN34_INTERNAL_cdad189f_4_k_cu_ab5d3cec6thrust24THRUST_300001_SM_1000_NS12placeholders2_2E,@object
	.size		_ZN34_INTERNAL_cdad189f_4_k_cu_ab5d3cec6thrust24THRUST_300001_SM_1000_NS12placeholders2_2E,(_ZN34_INTERNAL_cdad189f_4_k_cu_ab5d3cec4cuda3std3__45__cpo3endE - _ZN34_INTERNAL_cdad189f_4_k_cu_ab5d3cec6thrust24THRUST_300001_SM_1000_NS12placeholders2_2E)
_ZN34_INTERNAL_cdad189f_4_k_cu_ab5d3cec6thrust24THRUST_300001_SM_1000_NS12placeholders2_2E:
	.zero		1
	.type		_ZN34_INTERNAL_cdad189f_4_k_cu_ab5d3cec4cuda3std3__45__cpo3endE,@object
	.size		_ZN34_INTERNAL_cdad189f_4_k_cu_ab5d3cec4cuda3std3__45__cpo3endE,(_ZN34_INTERNAL_cdad189f_4_k_cu_ab5d3cec4cuda3std6ranges3__45__cpo3endE - _ZN34_INTERNAL_cdad189f_4_k_cu_ab5d3cec4cuda3std3__45__cpo3endE)
_ZN34_INTERNAL_cdad189f_4_k_cu_ab5d3cec4cuda3std3__45__cpo3endE:
	.zero		1
	.type		_ZN34_INTERNAL_cdad189f_4_k_cu_ab5d3cec4cuda3std6ranges3__45__cpo3endE,@object
	.size		_ZN34_INTERNAL_cdad189f_4_k_cu_ab5d3cec4cuda3std6ranges3__45__cpo3endE,(_ZN34_INTERNAL_cdad189f_4_k_cu_ab5d3cec6thrust24THRUST_300001_SM_1000_NS12placeholders2_6E - _ZN34_INTERNAL_cdad189f_4_k_cu_ab5d3cec4cuda3std6ranges3__45__cpo3endE)
_ZN34_INTERNAL_cdad189f_4_k_cu_ab5d3cec4cuda3std6ranges3__45__cpo3endE:
	.zero		1
	.type		_ZN34_INTERNAL_cdad189f_4_k_cu_ab5d3cec6thrust24THRUST_300001_SM_1000_NS12placeholders2_6E,@object
	.size		_ZN34_INTERNAL_cdad189f_4_k_cu_ab5d3cec6thrust24THRUST_300001_SM_1000_NS12placeholders2_6E,(_ZN34_INTERNAL_cdad189f_4_k_cu_ab5d3cec4cuda3std3__45__cpo4rendE - _ZN34_INTERNAL_cdad189f_4_k_cu_ab5d3cec6thrust24THRUST_300001_SM_1000_NS12placeholders2_6E)
_ZN34_INTERNAL_cdad189f_4_k_cu_ab5d3cec6thrust24THRUST_300001_SM_1000_NS12placeholders2_6E:
	.zero		1
	.type		_ZN34_INTERNAL_cdad189f_4_k_cu_ab5d3cec4cuda3std3__45__cpo4rendE,@object
	.size		_ZN34_INTERNAL_cdad189f_4_k_cu_ab5d3cec4cuda3std3__45__cpo4rendE,(_ZN34_INTERNAL_cdad189f_4_k_cu_ab5d3cec4cuda3std6ranges3__45__cpo9iter_swapE - _ZN34_INTERNAL_cdad189f_4_k_cu_ab5d3cec4cuda3std3__45__cpo4rendE)
_ZN34_INTERNAL_cdad189f_4_k_cu_ab5d3cec4cuda3std3__45__cpo4rendE:
	.zero		1
	.type		_ZN34_INTERNAL_cdad189f_4_k_cu_ab5d3cec4cuda3std6ranges3__45__cpo9iter_swapE,@object
	.size		_ZN34_INTERNAL_cdad189f_4_k_cu_ab5d3cec4cuda3std6ranges3__45__cpo9iter_swapE,(_ZN34_INTERNAL_cdad189f_4_k_cu_ab5d3cec4cuda3std3__48unexpectE - _ZN34_INTERNAL_cdad189f_4_k_cu_ab5d3cec4cuda3std6ranges3__45__cpo9iter_swapE)
_ZN34_INTERNAL_cdad189f_4_k_cu_ab5d3cec4cuda3std6ranges3__45__cpo9iter_swapE:
	.zero		1
	.type		_ZN34_INTERNAL_cdad189f_4_k_cu_ab5d3cec4cuda3std3__48unexpectE,@object
	.size		_ZN34_INTERNAL_cdad189f_4_k_cu_ab5d3cec4cuda3std3__48unexpectE,(_ZN34_INTERNAL_cdad189f_4_k_cu_ab5d3cec6thrust24THRUST_300001_SM_1000_NS8cuda_cub3parE - _ZN34_INTERNAL_cdad189f_4_k_cu_ab5d3cec4cuda3std3__48unexpectE)
_ZN34_INTERNAL_cdad189f_4_k_cu_ab5d3cec4cuda3std3__48unexpectE:
	.zero		1
	.type		_ZN34_INTERNAL_cdad189f_4_k_cu_ab5d3cec6thrust24THRUST_300001_SM_1000_NS8cuda_cub3parE,@object
	.size		_ZN34_INTERNAL_cdad189f_4_k_cu_ab5d3cec6thrust24THRUST_300001_SM_1000_NS8cuda_cub3parE,(_ZN34_INTERNAL_cdad189f_4_k_cu_ab5d3cec6thrust24THRUST_300001_SM_1000_NS12placeholders2_4E - _ZN34_INTERNAL_cdad189f_4_k_cu_ab5d3cec6thrust24THRUST_300001_SM_1000_NS8cuda_cub3parE)
_ZN34_INTERNAL_cdad189f_4_k_cu_ab5d3cec6thrust24THRUST_300001_SM_1000_NS8cuda_cub3parE:
	.zero		1
	.type		_ZN34_INTERNAL_cdad189f_4_k_cu_ab5d3cec6thrust24THRUST_300001_SM_1000_NS12placeholders2_4E,@object
	.size		_ZN34_INTERNAL_cdad189f_4_k_cu_ab5d3cec6thrust24THRUST_300001_SM_1000_NS12placeholders2_4E,(_ZN34_INTERNAL_cdad189f_4_k_cu_ab5d3cec4cuda3std3__45__cpo4cendE - _ZN34_INTERNAL_cdad189f_4_k_cu_ab5d3cec6thrust24THRUST_300001_SM_1000_NS12placeholders2_4E)
_ZN34_INTERNAL_cdad189f_4_k_cu_ab5d3cec6thrust24THRUST_300001_SM_1000_NS12placeholders2_4E:
	.zero		1
	.type		_ZN34_INTERNAL_cdad189f_4_k_cu_ab5d3cec4cuda3std3__45__cpo4cendE,@object
	.size		_ZN34_INTERNAL_cdad189f_4_k_cu_ab5d3cec4cuda3std3__45__cpo4cendE,(_ZN34_INTERNAL_cdad189f_4_k_cu_ab5d3cec4cuda3std6ranges3__45__cpo4cendE - _ZN34_INTERNAL_cdad189f_4_k_cu_ab5d3cec4cuda3std3__45__cpo4cendE)
_ZN34_INTERNAL_cdad189f_4_k_cu_ab5d3cec4cuda3std3__45__cpo4cendE:
	.zero		1
	.type		_ZN34_INTERNAL_cdad189f_4_k_cu_ab5d3cec4cuda3std6ranges3__45__cpo4cendE,@object
	.size		_ZN34_INTERNAL_cdad189f_4_k_cu_ab5d3cec4cuda3std6ranges3__45__cpo4cendE,(_ZN34_INTERNAL_cdad189f_4_k_cu_ab5d3cec4cuda3std3__420unreachable_sentinelE - _ZN34_INTERNAL_cdad189f_4_k_cu_ab5d3cec4cuda3std6ranges3__45__cpo4cendE)
_ZN34_INTERNAL_cdad189f_4_k_cu_ab5d3cec4cuda3std6ranges3__45__cpo4cendE:
	.zero		1
	.type		_ZN34_INTERNAL_cdad189f_4_k_cu_ab5d3cec4cuda3std3__420unreachable_sentinelE,@object
	.size		_ZN34_INTERNAL_cdad189f_4_k_cu_ab5d3cec4cuda3std3__420unreachable_sentinelE,(_ZN34_INTERNAL_cdad189f_4_k_cu_ab5d3cec4cuda3std6ranges3__45__cpo5ssizeE - _ZN34_INTERNAL_cdad189f_4_k_cu_ab5d3cec4cuda3std3__420unreachable_sentinelE)
_ZN34_INTERNAL_cdad189f_4_k_cu_ab5d3cec4cuda3std3__420unreachable_sentinelE:
	.zero		1
	.type		_ZN34_INTERNAL_cdad189f_4_k_cu_ab5d3cec4cuda3std6ranges3__45__cpo5ssizeE,@object
	.size		_ZN34_INTERNAL_cdad189f_4_k_cu_ab5d3cec4cuda3std6ranges3__45__cpo5ssizeE,(_ZN34_INTERNAL_cdad189f_4_k_cu_ab5d3cec6thrust24THRUST_300001_SM_1000_NS12placeholders2_8E - _ZN34_INTERNAL_cdad189f_4_k_cu_ab5d3cec4cuda3std6ranges3__45__cpo5ssizeE)
_ZN34_INTERNAL_cdad189f_4_k_cu_ab5d3cec4cuda3std6ranges3__45__cpo5ssizeE:
	.zero		1
	.type		_ZN34_INTERNAL_cdad189f_4_k_cu_ab5d3cec6thrust24THRUST_300001_SM_1000_NS12placeholders2_8E,@object
	.size		_ZN34_INTERNAL_cdad189f_4_k_cu_ab5d3cec6thrust24THRUST_300001_SM_1000_NS12placeholders2_8E,(_ZN34_INTERNAL_cdad189f_4_k_cu_ab5d3cec4cuda3std3__45__cpo5crendE - _ZN34_INTERNAL_cdad189f_4_k_cu_ab5d3cec6thrust24THRUST_300001_SM_1000_NS12placeholders2_8E)
_ZN34_INTERNAL_cdad189f_4_k_cu_ab5d3cec6thrust24THRUST_300001_SM_1000_NS12placeholders2_8E:
	.zero		1
	.type		_ZN34_INTERNAL_cdad189f_4_k_cu_ab5d3cec4cuda3std3__45__cpo5crendE,@object
	.size		_ZN34_INTERNAL_cdad189f_4_k_cu_ab5d3cec4cuda3std3__45__cpo5crendE,(_ZN34_INTERNAL_cdad189f_4_k_cu_ab5d3cec4cuda3std6ranges3__45__cpo4prevE - _ZN34_INTERNAL_cdad189f_4_k_cu_ab5d3cec4cuda3std3__45__cpo5crendE)
_ZN34_INTERNAL_cdad189f_4_k_cu_ab5d3cec4cuda3std3__45__cpo5crendE:
	.zero		1
	.type		_ZN34_INTERNAL_cdad189f_4_k_cu_ab5d3cec4cuda3std6ranges3__45__cpo4prevE,@object
	.size		_ZN34_INTERNAL_cdad189f_4_k_cu_ab5d3cec4cuda3std6ranges3__45__cpo4prevE,(_ZN34_INTERNAL_cdad189f_4_k_cu_ab5d3cec4cuda3std6ranges3__45__cpo9iter_moveE - _ZN34_INTERNAL_cdad189f_4_k_cu_ab5d3cec4cuda3std6ranges3__45__cpo4prevE)
_ZN34_INTERNAL_cdad189f_4_k_cu_ab5d3cec4cuda3std6ranges3__45__cpo4prevE:
	.zero		1
	.type		_ZN34_INTERNAL_cdad189f_4_k_cu_ab5d3cec4cuda3std6ranges3__45__cpo9iter_moveE,@object
	.size		_ZN34_INTERNAL_cdad189f_4_k_cu_ab5d3cec4cuda3std6ranges3__45__cpo9iter_moveE,(_ZN34_INTERNAL_cdad189f_4_k_cu_ab5d3cec6thrust24THRUST_300001_SM_1000_NS6system6detail10sequential3seqE - _ZN34_INTERNAL_cdad189f_4_k_cu_ab5d3cec4cuda3std6ranges3__45__cpo9iter_moveE)
_ZN34_INTERNAL_cdad189f_4_k_cu_ab5d3cec4cuda3std6ranges3__45__cpo9iter_moveE:
	.zero		1
	.type		_ZN34_INTERNAL_cdad189f_4_k_cu_ab5d3cec6thrust24THRUST_300001_SM_1000_NS6system6detail10sequential3seqE,@object
	.size		_ZN34_INTERNAL_cdad189f_4_k_cu_ab5d3cec6thrust24THRUST_300001_SM_1000_NS6system6detail10sequential3seqE,(.L_31 - _ZN34_INTERNAL_cdad189f_4_k_cu_ab5d3cec6thrust24THRUST_300001_SM_1000_NS6system6detail10sequential3seqE)
_ZN34_INTERNAL_cdad189f_4_k_cu_ab5d3cec6thrust24THRUST_300001_SM_1000_NS6system6detail10sequential3seqE:
	.zero		1
.L_31:


//--------------------- .nv.shared._ZN3cub18CUB_300001_SM_10006detail8for_each13static_kernelINS2_12policy_hub_t12policy_500_tElN6thrust24THRUST_300001_SM_1000_NS8cuda_cub6__fill7functorINS7_6detail15normal_iteratorINS7_10device_ptrIfEEEEiEEEEvT0_T1_ --------------------------
	.section	.nv.shared._ZN3cub18CUB_300001_SM_10006detail8for_each13static_kernelINS2_12policy_hub_t12policy_500_tElN6thrust24THRUST_300001_SM_1000_NS8cuda_cub6__fill7functorINS7_6detail15normal_iteratorINS7_10device_ptrIfEEEEiEEEEvT0_T1_,"aw",@nobits
	.sectionflags	@""
	.align	16
	.zero		1024


//--------------------- .nv.shared._ZN3cub18CUB_300001_SM_10006detail8for_each13static_kernelINS2_12policy_hub_t12policy_500_tEmN6thrust24THRUST_300001_SM_1000_NS8cuda_cub20__uninitialized_fill7functorINS7_10device_ptrIiEEiEEEEvT0_T1_ --------------------------
	.section	.nv.shared._ZN3cub18CUB_300001_SM_10006detail8for_each13static_kernelINS2_12policy_hub_t12policy_500_tEmN6thrust24THRUST_300001_SM_1000_NS8cuda_cub20__uninitialized_fill7functorINS7_10device_ptrIiEEiEEEEvT0_T1_,"aw",@nobits
	.sectionflags	@""
	.align	16
	.zero		1024


//--------------------- .nv.shared._ZN3cub18CUB_300001_SM_10006detail8for_each13static_kernelINS2_12policy_hub_t12policy_500_tEmN6thrust24THRUST_300001_SM_1000_NS8cuda_cub20__uninitialized_fill7functorINS7_10device_ptrIfEEfEEEEvT0_T1_ --------------------------
	.section	.nv.shared._ZN3cub18CUB_300001_SM_10006detail8for_each13static_kernelINS2_12policy_hub_t12policy_500_tEmN6thrust24THRUST_300001_SM_1000_NS8cuda_cub20__uninitialized_fill7functorINS7_10device_ptrIfEEfEEEEvT0_T1_,"aw",@nobits
	.sectionflags	@""
	.align	16
	.zero		1024


//--------------------- .nv.shared._ZN3cub18CUB_300001_SM_10006detail11EmptyKernelIvEEvv --------------------------
	.section	.nv.shared._ZN3cub18CUB_300001_SM_10006detail11EmptyKernelIvEEvv,"aw",@nobits
	.sectionflags	@""
	.align	16
	.zero		1024


//--------------------- .nv.shared._Z11getNewMeansN6thrust24THRUST_300001_SM_1000_NS10device_ptrIfEES2_S2_S2_NS1_IiEE --------------------------
	.section	.nv.shared._Z11getNewMeansN6thrust24THRUST_300001_SM_1000_NS10device_ptrIfEES2_S2_S2_NS1_IiEE,"aw",@nobits
	.sectionflags	@""
	.align	16
	.zero		1024


//--------------------- .nv.shared._Z11setClustersN6thrust24THRUST_300001_SM_1000_NS10device_ptrIfEES2_NS1_IiEES2_S2_S2_S2_iiS3_S3_ --------------------------
	.section	.nv.shared._Z11setClustersN6thrust24THRUST_300001_SM_1000_NS10device_ptrIfEES2_NS1_IiEES2_S2_S2_S2_iiS3_S3_,"aw",@nobits
	.sectionflags	@""
	.align	16
	.zero		1024


//--------------------- .nv.constant0._ZN3cub18CUB_300001_SM_10006detail8for_each13static_kernelINS2_12policy_hub_t12policy_500_tElN6thrust24THRUST_300001_SM_1000_NS8cuda_cub6__fill7functorINS7_6detail15normal_iteratorINS7_10device_ptrIiEEEEiEEEEvT0_T1_ --------------------------
	.section	.nv.constant0._ZN3cub18CUB_300001_SM_10006detail8for_each13static_kernelINS2_12policy_hub_t12policy_500_tElN6thrust24THRUST_300001_SM_1000_NS8cuda_cub6__fill7functorINS7_6detail15normal_iteratorINS7_10device_ptrIiEEEEiEEEEvT0_T1_,"a",@progbits
	.sectionflags	@""
	.align	4
.nv.constant0._ZN3cub18CUB_300001_SM_10006detail8for_each13static_kernelINS2_12policy_hub_t12policy_500_tElN6thrust24THRUST_300001_SM_1000_NS8cuda_cub6__fill7functorINS7_6detail15normal_iteratorINS7_10device_ptrIiEEEEiEEEEvT0_T1_:
	.zero		920


//--------------------- .nv.constant0._ZN3cub18CUB_300001_SM_10006detail8for_each13static_kernelINS2_12policy_hub_t12policy_500_tElN6thrust24THRUST_300001_SM_1000_NS8cuda_cub6__fill7functorINS7_6detail15normal_iteratorINS7_10device_ptrIfEEEEiEEEEvT0_T1_ --------------------------
	.section	.nv.constant0._ZN3cub18CUB_300001_SM_10006detail8for_each13static_kernelINS2_12policy_hub_t12policy_500_tElN6thrust24THRUST_300001_SM_1000_NS8cuda_cub6__fill7functorINS7_6detail15normal_iteratorINS7_10device_ptrIfEEEEiEEEEvT0_T1_,"a",@progbits
	.sectionflags	@""
	.align	4
.nv.constant0._ZN3cub18CUB_300001_SM_10006detail8for_each13static_kernelINS2_12policy_hub_t12policy_500_tElN6thrust24THRUST_300001_SM_1000_NS8cuda_cub6__fill7functorINS7_6detail15normal_iteratorINS7_10device_ptrIfEEEEiEEEEvT0_T1_:
	.zero		920


//--------------------- .nv.constant0._ZN3cub18CUB_300001_SM_10006detail8for_each13static_kernelINS2_12policy_hub_t12policy_500_tEmN6thrust24THRUST_300001_SM_1000_NS8cuda_cub20__uninitialized_fill7functorINS7_10device_ptrIiEEiEEEEvT0_T1_ --------------------------
	.section	.nv.constant0._ZN3cub18CUB_300001_SM_10006detail8for_each13static_kernelINS2_12policy_hub_t12policy_500_tEmN6thrust24THRUST_300001_SM_1000_NS8cuda_cub20__uninitialized_fill7functorINS7_10device_ptrIiEEiEEEEvT0_T1_,"a",@progbits
	.sectionflags	@""
	.align	4
.nv.constant0._ZN3cub18CUB_300001_SM_10006detail8for_each13static_kernelINS2_12policy_hub_t12policy_500_tEmN6thrust24THRUST_300001_SM_1000_NS8cuda_cub20__uninitialized_fill7functorINS7_10device_ptrIiEEiEEEEvT0_T1_:
	.zero		920


//--------------------- .nv.constant0._ZN3cub18CUB_300001_SM_10006detail8for_each13static_kernelINS2_12policy_hub_t12policy_500_tEmN6thrust24THRUST_300001_SM_1000_NS8cuda_cub20__uninitialized_fill7functorINS7_10device_ptrIfEEfEEEEvT0_T1_ --------------------------
	.section	.nv.constant0._ZN3cub18CUB_300001_SM_10006detail8for_each13static_kernelINS2_12policy_hub_t12policy_500_tEmN6thrust24THRUST_300001_SM_1000_NS8cuda_cub20__uninitialized_fill7functorINS7_10device_ptrIfEEfEEEEvT0_T1_,"a",@progbits
	.sectionflags	@""
	.align	4
.nv.constant0._ZN3cub18CUB_300001_SM_10006detail8for_each13static_kernelINS2_12policy_hub_t12policy_500_tEmN6thrust24THRUST_300001_SM_1000_NS8cuda_cub20__uninitialized_fill7functorINS7_10device_ptrIfEEfEEEEvT0_T1_:
	.zero		920


//--------------------- .nv.constant0._ZN3cub18CUB_300001_SM_10006detail11EmptyKernelIvEEvv --------------------------
	.section	.nv.constant0._ZN3cub18CUB_300001_SM_10006detail11EmptyKernelIvEEvv,"a",@progbits
	.sectionflags	@""
	.align	4
.nv.constant0._ZN3cub18CUB_300001_SM_10006detail11EmptyKernelIvEEvv:
	.zero		896


//--------------------- .nv.constant0._Z11getNewMeansN6thrust24THRUST_300001_SM_1000_NS10device_ptrIfEES2_S2_S2_NS1_IiEE --------------------------
	.section	.nv.constant0._Z11getNewMeansN6thrust24THRUST_300001_SM_1000_NS10device_ptrIfEES2_S2_S2_NS1_IiEE,"a",@progbits
	.sectionflags	@""
	.align	4
.nv.constant0._Z11getNewMeansN6thrust24THRUST_300001_SM_1000_NS10device_ptrIfEES2_S2_S2_NS1_IiEE:
	.zero		936


//--------------------- .nv.constant0._Z11setClustersN6thrust24THRUST_300001_SM_1000_NS10device_ptrIfEES2_NS1_IiEES2_S2_S2_S2_iiS3_S3_ --------------------------
	.section	.nv.constant0._Z11setClustersN6thrust24THRUST_300001_SM_1000_NS10device_ptrIfEES2_NS1_IiEES2_S2_S2_S2_iiS3_S3_,"a",@progbits
	.sectionflags	@""
	.align	4
.nv.constant0._Z11setClustersN6thrust24THRUST_300001_SM_1000_NS10device_ptrIfEES2_NS1_IiEES2_S2_S2_S2_iiS3_S3_:
	.zero		976


//--------------------- SYMBOLS --------------------------

	.type		.nv.reservedSmem.offset0,@object
	.size		.nv.reservedSmem.offset0,0x4
	.type		.nv.reservedSmem.cap,@object
	.size		.nv.reservedSmem.cap,0x4
